//
// Generated by NVIDIA NVVM Compiler
//
// Compiler Build ID: CL-36424714
// Cuda compilation tools, release 13.0, V13.0.88
// Based on NVVM 20.0.0
//

.version 9.0
.target sm_100
.address_size 64

	// .globl	_Z19hough_kernel_globalPKhiiPjiiffPKfS3_
.const .align 4 .b8 d_Cos[360];
.const .align 4 .b8 d_Sin[360];
.extern .shared .align 16 .b8 locAcc[];

.visible .entry _Z19hough_kernel_globalPKhiiPjiiffPKfS3_(
	.param .u64 .ptr .align 1 _Z19hough_kernel_globalPKhiiPjiiffPKfS3__param_0,
	.param .u32 _Z19hough_kernel_globalPKhiiPjiiffPKfS3__param_1,
	.param .u32 _Z19hough_kernel_globalPKhiiPjiiffPKfS3__param_2,
	.param .u64 .ptr .align 1 _Z19hough_kernel_globalPKhiiPjiiffPKfS3__param_3,
	.param .u32 _Z19hough_kernel_globalPKhiiPjiiffPKfS3__param_4,
	.param .u32 _Z19hough_kernel_globalPKhiiPjiiffPKfS3__param_5,
	.param .f32 _Z19hough_kernel_globalPKhiiPjiiffPKfS3__param_6,
	.param .f32 _Z19hough_kernel_globalPKhiiPjiiffPKfS3__param_7,
	.param .u64 .ptr .align 1 _Z19hough_kernel_globalPKhiiPjiiffPKfS3__param_8,
	.param .u64 .ptr .align 1 _Z19hough_kernel_globalPKhiiPjiiffPKfS3__param_9
)
{
	.reg .pred 	%p<31>;
	.reg .b16 	%rs<2>;
	.reg .b32 	%r<58>;
	.reg .b32 	%f<81>;
	.reg .b64 	%rd<39>;

	ld.param.u64 	%rd12, [_Z19hough_kernel_globalPKhiiPjiiffPKfS3__param_0];
	ld.param.u32 	%r22, [_Z19hough_kernel_globalPKhiiPjiiffPKfS3__param_1];
	ld.param.u32 	%r23, [_Z19hough_kernel_globalPKhiiPjiiffPKfS3__param_2];
	ld.param.u64 	%rd13, [_Z19hough_kernel_globalPKhiiPjiiffPKfS3__param_3];
	ld.param.u32 	%r24, [_Z19hough_kernel_globalPKhiiPjiiffPKfS3__param_4];
	ld.param.u32 	%r25, [_Z19hough_kernel_globalPKhiiPjiiffPKfS3__param_5];
	ld.param.f32 	%f3, [_Z19hough_kernel_globalPKhiiPjiiffPKfS3__param_6];
	ld.param.f32 	%f4, [_Z19hough_kernel_globalPKhiiPjiiffPKfS3__param_7];
	ld.param.u64 	%rd14, [_Z19hough_kernel_globalPKhiiPjiiffPKfS3__param_8];
	ld.param.u64 	%rd15, [_Z19hough_kernel_globalPKhiiPjiiffPKfS3__param_9];
	cvta.to.global.u64 	%rd1, %rd13;
	cvta.to.global.u64 	%rd2, %rd15;
	cvta.to.global.u64 	%rd3, %rd14;
	mov.u32 	%r26, %ctaid.x;
	mov.u32 	%r27, %ntid.x;
	mov.u32 	%r28, %tid.x;
	mad.lo.s32 	%r1, %r26, %r27, %r28;
	mul.lo.s32 	%r29, %r23, %r22;
	setp.ge.s32 	%p1, %r1, %r29;
	@%p1 bra 	$L__BB0_24;
	cvta.to.global.u64 	%rd16, %rd12;
	cvt.s64.s32 	%rd17, %r1;
	add.s64 	%rd18, %rd16, %rd17;
	ld.global.u8 	%rs1, [%rd18];
	setp.eq.s16 	%p2, %rs1, 0;
	@%p2 bra 	$L__BB0_24;
	div.s32 	%r30, %r1, %r22;
	mul.lo.s32 	%r31, %r30, %r22;
	sub.s32 	%r32, %r1, %r31;
	cvt.rn.f32.s32 	%f5, %r32;
	cvt.rn.f32.s32 	%f6, %r22;
	mul.f32 	%f7, %f6, 0f3F000000;
	sub.f32 	%f1, %f5, %f7;
	cvt.rn.f32.s32 	%f8, %r30;
	cvt.rn.f32.s32 	%f9, %r23;
	mul.f32 	%f10, %f9, 0f3F000000;
	sub.f32 	%f2, %f8, %f10;
	setp.lt.s32 	%p3, %r24, 1;
	@%p3 bra 	$L__BB0_24;
	and.b32  	%r2, %r24, 3;
	setp.lt.u32 	%p4, %r24, 4;
	mov.b32 	%r57, 0;
	@%p4 bra 	$L__BB0_14;
	and.b32  	%r57, %r24, 2147483644;
	neg.s32 	%r55, %r57;
	mul.lo.s32 	%r5, %r25, 3;
	shl.b32 	%r6, %r25, 2;
	shl.b32 	%r7, %r25, 1;
	add.s64 	%rd38, %rd3, 8;
	add.s64 	%rd37, %rd2, 8;
	mov.b32 	%r54, 0;
$L__BB0_5:
	.pragma "nounroll";
	ld.global.f32 	%f11, [%rd38+-8];
	ld.global.f32 	%f12, [%rd37+-8];
	mul.f32 	%f13, %f2, %f12;
	fma.rn.f32 	%f14, %f1, %f11, %f13;
	add.f32 	%f15, %f3, %f14;
	mul.f32 	%f16, %f4, %f15;
	mov.f32 	%f17, 0f3F000000;
	copysign.f32 	%f18, %f16, %f17;
	add.rz.f32 	%f19, %f16, %f18;
	cvt.rzi.f32.f32 	%f20, %f19;
	cvt.rzi.s32.f32 	%r10, %f20;
	setp.lt.s32 	%p5, %r10, 0;
	setp.ge.s32 	%p6, %r10, %r25;
	or.pred  	%p7, %p5, %p6;
	@%p7 bra 	$L__BB0_7;
	add.s32 	%r35, %r10, %r54;
	mul.wide.s32 	%rd19, %r35, 4;
	add.s64 	%rd20, %rd1, %rd19;
	atom.global.add.u32 	%r36, [%rd20], 1;
$L__BB0_7:
	ld.global.f32 	%f21, [%rd38+-4];
	ld.global.f32 	%f22, [%rd37+-4];
	mul.f32 	%f23, %f2, %f22;
	fma.rn.f32 	%f24, %f1, %f21, %f23;
	add.f32 	%f25, %f3, %f24;
	mul.f32 	%f26, %f4, %f25;
	mov.f32 	%f27, 0f3F000000;
	copysign.f32 	%f28, %f26, %f27;
	add.rz.f32 	%f29, %f26, %f28;
	cvt.rzi.f32.f32 	%f30, %f29;
	cvt.rzi.s32.f32 	%r11, %f30;
	setp.lt.s32 	%p8, %r11, 0;
	setp.ge.s32 	%p9, %r11, %r25;
	or.pred  	%p10, %p8, %p9;
	@%p10 bra 	$L__BB0_9;
	add.s32 	%r37, %r25, %r11;
	add.s32 	%r38, %r37, %r54;
	mul.wide.s32 	%rd21, %r38, 4;
	add.s64 	%rd22, %rd1, %rd21;
	atom.global.add.u32 	%r39, [%rd22], 1;
$L__BB0_9:
	ld.global.f32 	%f31, [%rd38];
	ld.global.f32 	%f32, [%rd37];
	mul.f32 	%f33, %f2, %f32;
	fma.rn.f32 	%f34, %f1, %f31, %f33;
	add.f32 	%f35, %f3, %f34;
	mul.f32 	%f36, %f4, %f35;
	mov.f32 	%f37, 0f3F000000;
	copysign.f32 	%f38, %f36, %f37;
	add.rz.f32 	%f39, %f36, %f38;
	cvt.rzi.f32.f32 	%f40, %f39;
	cvt.rzi.s32.f32 	%r12, %f40;
	setp.lt.s32 	%p11, %r12, 0;
	setp.ge.s32 	%p12, %r12, %r25;
	or.pred  	%p13, %p11, %p12;
	@%p13 bra 	$L__BB0_11;
	add.s32 	%r40, %r7, %r12;
	add.s32 	%r41, %r40, %r54;
	mul.wide.s32 	%rd23, %r41, 4;
	add.s64 	%rd24, %rd1, %rd23;
	atom.global.add.u32 	%r42, [%rd24], 1;
$L__BB0_11:
	ld.global.f32 	%f41, [%rd38+4];
	ld.global.f32 	%f42, [%rd37+4];
	mul.f32 	%f43, %f2, %f42;
	fma.rn.f32 	%f44, %f1, %f41, %f43;
	add.f32 	%f45, %f3, %f44;
	mul.f32 	%f46, %f4, %f45;
	mov.f32 	%f47, 0f3F000000;
	copysign.f32 	%f48, %f46, %f47;
	add.rz.f32 	%f49, %f46, %f48;
	cvt.rzi.f32.f32 	%f50, %f49;
	cvt.rzi.s32.f32 	%r13, %f50;
	setp.lt.s32 	%p14, %r13, 0;
	setp.ge.s32 	%p15, %r13, %r25;
	or.pred  	%p16, %p14, %p15;
	@%p16 bra 	$L__BB0_13;
	add.s32 	%r43, %r5, %r13;
	add.s32 	%r44, %r43, %r54;
	mul.wide.s32 	%rd25, %r44, 4;
	add.s64 	%rd26, %rd1, %rd25;
	atom.global.add.u32 	%r45, [%rd26], 1;
$L__BB0_13:
	add.s32 	%r55, %r55, 4;
	add.s32 	%r54, %r54, %r6;
	add.s64 	%rd38, %rd38, 16;
	add.s64 	%rd37, %rd37, 16;
	setp.ne.s32 	%p17, %r55, 0;
	@%p17 bra 	$L__BB0_5;
$L__BB0_14:
	setp.eq.s32 	%p18, %r2, 0;
	@%p18 bra 	$L__BB0_24;
	setp.eq.s32 	%p19, %r2, 1;
	@%p19 bra 	$L__BB0_21;
	mul.wide.u32 	%rd27, %r57, 4;
	add.s64 	%rd10, %rd3, %rd27;
	ld.global.f32 	%f51, [%rd10];
	add.s64 	%rd11, %rd2, %rd27;
	ld.global.f32 	%f52, [%rd11];
	mul.f32 	%f53, %f2, %f52;
	fma.rn.f32 	%f54, %f1, %f51, %f53;
	add.f32 	%f55, %f3, %f54;
	mul.f32 	%f56, %f4, %f55;
	mov.f32 	%f57, 0f3F000000;
	copysign.f32 	%f58, %f56, %f57;
	add.rz.f32 	%f59, %f56, %f58;
	cvt.rzi.f32.f32 	%f60, %f59;
	cvt.rzi.s32.f32 	%r17, %f60;
	setp.lt.s32 	%p20, %r17, 0;
	setp.ge.s32 	%p21, %r17, %r25;
	or.pred  	%p22, %p20, %p21;
	@%p22 bra 	$L__BB0_18;
	mad.lo.s32 	%r46, %r57, %r25, %r17;
	mul.wide.s32 	%rd28, %r46, 4;
	add.s64 	%rd29, %rd1, %rd28;
	atom.global.add.u32 	%r47, [%rd29], 1;
$L__BB0_18:
	ld.global.f32 	%f61, [%rd10+4];
	ld.global.f32 	%f62, [%rd11+4];
	mul.f32 	%f63, %f2, %f62;
	fma.rn.f32 	%f64, %f1, %f61, %f63;
	add.f32 	%f65, %f3, %f64;
	mul.f32 	%f66, %f4, %f65;
	mov.f32 	%f67, 0f3F000000;
	copysign.f32 	%f68, %f66, %f67;
	add.rz.f32 	%f69, %f66, %f68;
	cvt.rzi.f32.f32 	%f70, %f69;
	cvt.rzi.s32.f32 	%r18, %f70;
	setp.lt.s32 	%p23, %r18, 0;
	setp.ge.s32 	%p24, %r18, %r25;
	or.pred  	%p25, %p23, %p24;
	@%p25 bra 	$L__BB0_20;
	mad.lo.s32 	%r48, %r25, %r57, %r25;
	add.s32 	%r49, %r18, %r48;
	mul.wide.s32 	%rd30, %r49, 4;
	add.s64 	%rd31, %rd1, %rd30;
	atom.global.add.u32 	%r50, [%rd31], 1;
$L__BB0_20:
	add.s32 	%r57, %r57, 2;
$L__BB0_21:
	and.b32  	%r51, %r24, 1;
	setp.eq.b32 	%p26, %r51, 1;
	not.pred 	%p27, %p26;
	@%p27 bra 	$L__BB0_24;
	mul.wide.u32 	%rd32, %r57, 4;
	add.s64 	%rd33, %rd3, %rd32;
	ld.global.f32 	%f71, [%rd33];
	add.s64 	%rd34, %rd2, %rd32;
	ld.global.f32 	%f72, [%rd34];
	mul.f32 	%f73, %f2, %f72;
	fma.rn.f32 	%f74, %f1, %f71, %f73;
	add.f32 	%f75, %f3, %f74;
	mul.f32 	%f76, %f4, %f75;
	mov.f32 	%f77, 0f3F000000;
	copysign.f32 	%f78, %f76, %f77;
	add.rz.f32 	%f79, %f76, %f78;
	cvt.rzi.f32.f32 	%f80, %f79;
	cvt.rzi.s32.f32 	%r21, %f80;
	setp.lt.s32 	%p28, %r21, 0;
	setp.ge.s32 	%p29, %r21, %r25;
	or.pred  	%p30, %p28, %p29;
	@%p30 bra 	$L__BB0_24;
	mad.lo.s32 	%r52, %r57, %r25, %r21;
	mul.wide.s32 	%rd35, %r52, 4;
	add.s64 	%rd36, %rd1, %rd35;
	atom.global.add.u32 	%r53, [%rd36], 1;
$L__BB0_24:
	ret;

}
	// .globl	_Z19hough_kernel_sharedPKhiiPjiiffPKfS3_
.visible .entry _Z19hough_kernel_sharedPKhiiPjiiffPKfS3_(
	.param .u64 .ptr .align 1 _Z19hough_kernel_sharedPKhiiPjiiffPKfS3__param_0,
	.param .u32 _Z19hough_kernel_sharedPKhiiPjiiffPKfS3__param_1,
	.param .u32 _Z19hough_kernel_sharedPKhiiPjiiffPKfS3__param_2,
	.param .u64 .ptr .align 1 _Z19hough_kernel_sharedPKhiiPjiiffPKfS3__param_3,
	.param .u32 _Z19hough_kernel_sharedPKhiiPjiiffPKfS3__param_4,
	.param .u32 _Z19hough_kernel_sharedPKhiiPjiiffPKfS3__param_5,
	.param .f32 _Z19hough_kernel_sharedPKhiiPjiiffPKfS3__param_6,
	.param .f32 _Z19hough_kernel_sharedPKhiiPjiiffPKfS3__param_7,
	.param .u64 .ptr .align 1 _Z19hough_kernel_sharedPKhiiPjiiffPKfS3__param_8,
	.param .u64 .ptr .align 1 _Z19hough_kernel_sharedPKhiiPjiiffPKfS3__param_9
)
{
	.reg .pred 	%p<75>;
	.reg .b16 	%rs<2>;
	.reg .b32 	%r<243>;
	.reg .b32 	%f<161>;
	.reg .b64 	%rd<43>;

	ld.param.u32 	%r90, [_Z19hough_kernel_sharedPKhiiPjiiffPKfS3__param_1];
	ld.param.u32 	%r91, [_Z19hough_kernel_sharedPKhiiPjiiffPKfS3__param_2];
	ld.param.u64 	%rd19, [_Z19hough_kernel_sharedPKhiiPjiiffPKfS3__param_3];
	ld.param.u32 	%r92, [_Z19hough_kernel_sharedPKhiiPjiiffPKfS3__param_4];
	ld.param.u32 	%r93, [_Z19hough_kernel_sharedPKhiiPjiiffPKfS3__param_5];
	ld.param.f32 	%f6, [_Z19hough_kernel_sharedPKhiiPjiiffPKfS3__param_6];
	ld.param.f32 	%f7, [_Z19hough_kernel_sharedPKhiiPjiiffPKfS3__param_7];
	ld.param.u64 	%rd20, [_Z19hough_kernel_sharedPKhiiPjiiffPKfS3__param_8];
	ld.param.u64 	%rd21, [_Z19hough_kernel_sharedPKhiiPjiiffPKfS3__param_9];
	cvta.to.global.u64 	%rd1, %rd21;
	cvta.to.global.u64 	%rd2, %rd20;
	cvta.to.global.u64 	%rd3, %rd19;
	mul.lo.s32 	%r1, %r93, %r92;
	mov.u32 	%r242, %tid.x;
	mov.u32 	%r3, %ntid.x;
	setp.ge.s32 	%p1, %r242, %r1;
	@%p1 bra 	$L__BB1_7;
	add.s32 	%r94, %r242, %r3;
	max.u32 	%r95, %r1, %r94;
	setp.lt.u32 	%p2, %r94, %r1;
	selp.u32 	%r96, 1, 0, %p2;
	add.s32 	%r97, %r94, %r96;
	sub.s32 	%r98, %r95, %r97;
	div.u32 	%r99, %r98, %r3;
	add.s32 	%r4, %r99, %r96;
	and.b32  	%r100, %r4, 3;
	setp.eq.s32 	%p3, %r100, 3;
	mov.u32 	%r224, %r242;
	@%p3 bra 	$L__BB1_4;
	add.s32 	%r102, %r4, 1;
	and.b32  	%r5, %r102, 3;
	mov.b32 	%r223, 0;
	mov.u32 	%r224, %r242;
$L__BB1_3:
	.pragma "nounroll";
	shl.b32 	%r103, %r224, 2;
	mov.u32 	%r104, locAcc;
	add.s32 	%r105, %r104, %r103;
	mov.b32 	%r106, 0;
	st.shared.u32 	[%r105], %r106;
	add.s32 	%r224, %r224, %r3;
	add.s32 	%r223, %r223, 1;
	setp.ne.s32 	%p4, %r223, %r5;
	@%p4 bra 	$L__BB1_3;
$L__BB1_4:
	setp.lt.u32 	%p5, %r4, 3;
	@%p5 bra 	$L__BB1_7;
	mov.u32 	%r108, locAcc;
	shl.b32 	%r111, %r3, 2;
$L__BB1_6:
	shl.b32 	%r107, %r224, 2;
	add.s32 	%r109, %r108, %r107;
	mov.b32 	%r110, 0;
	st.shared.u32 	[%r109], %r110;
	add.s32 	%r112, %r109, %r111;
	st.shared.u32 	[%r112], %r110;
	add.s32 	%r113, %r112, %r111;
	st.shared.u32 	[%r113], %r110;
	add.s32 	%r114, %r113, %r111;
	st.shared.u32 	[%r114], %r110;
	add.s32 	%r224, %r111, %r224;
	setp.lt.s32 	%p6, %r224, %r1;
	@%p6 bra 	$L__BB1_6;
$L__BB1_7:
	bar.sync 	0;
	mov.u32 	%r115, %ctaid.x;
	mad.lo.s32 	%r226, %r115, %r3, %r242;
	mul.lo.s32 	%r14, %r91, %r90;
	setp.ge.s32 	%p7, %r226, %r14;
	@%p7 bra 	$L__BB1_52;
	cvt.rn.f32.s32 	%f1, %r91;
	setp.lt.s32 	%p8, %r92, 1;
	@%p8 bra 	$L__BB1_52;
	and.b32  	%r15, %r92, 7;
	and.b32  	%r16, %r92, 3;
	and.b32  	%r17, %r92, 2147483640;
	neg.s32 	%r18, %r17;
	mul.lo.s32 	%r19, %r93, 7;
	shl.b32 	%r20, %r93, 3;
	mul.lo.s32 	%r21, %r93, 6;
	mul.lo.s32 	%r22, %r93, 5;
	shl.b32 	%r23, %r93, 2;
	mul.lo.s32 	%r24, %r93, 3;
	shl.b32 	%r25, %r93, 1;
	mul.f32 	%f2, %f1, 0f3F000000;
	cvt.rn.f32.s32 	%f8, %r90;
	mul.f32 	%f3, %f8, 0f3F000000;
$L__BB1_10:
	ld.param.u64 	%rd39, [_Z19hough_kernel_sharedPKhiiPjiiffPKfS3__param_0];
	cvt.s64.s32 	%rd22, %r226;
	cvta.to.global.u64 	%rd23, %rd39;
	add.s64 	%rd24, %rd23, %rd22;
	ld.global.u8 	%rs1, [%rd24];
	setp.eq.s16 	%p9, %rs1, 0;
	@%p9 bra 	$L__BB1_51;
	setp.lt.u32 	%p10, %r92, 8;
	div.s32 	%r117, %r226, %r90;
	mul.lo.s32 	%r118, %r117, %r90;
	sub.s32 	%r119, %r226, %r118;
	cvt.rn.f32.s32 	%f9, %r119;
	sub.f32 	%f4, %f9, %f3;
	cvt.rn.f32.s32 	%f10, %r117;
	sub.f32 	%f5, %f10, %f2;
	mov.b32 	%r237, 0;
	@%p10 bra 	$L__BB1_30;
	add.s64 	%rd41, %rd2, 16;
	add.s64 	%rd40, %rd1, 16;
	mov.b32 	%r227, 0;
	mov.u32 	%r228, %r93;
	mov.u32 	%r229, %r25;
	mov.u32 	%r230, %r24;
	mov.u32 	%r231, %r23;
	mov.u32 	%r232, %r22;
	mov.u32 	%r233, %r21;
	mov.u32 	%r234, %r19;
	mov.u32 	%r235, %r18;
$L__BB1_13:
	.pragma "nounroll";
	ld.global.f32 	%f11, [%rd41+-16];
	ld.global.f32 	%f12, [%rd40+-16];
	mul.f32 	%f13, %f5, %f12;
	fma.rn.f32 	%f14, %f4, %f11, %f13;
	add.f32 	%f15, %f6, %f14;
	mul.f32 	%f16, %f7, %f15;
	mov.f32 	%f17, 0f3F000000;
	copysign.f32 	%f18, %f16, %f17;
	add.rz.f32 	%f19, %f16, %f18;
	cvt.rzi.f32.f32 	%f20, %f19;
	cvt.rzi.s32.f32 	%r36, %f20;
	setp.lt.s32 	%p11, %r36, 0;
	setp.ge.s32 	%p12, %r36, %r93;
	or.pred  	%p13, %p11, %p12;
	@%p13 bra 	$L__BB1_15;
	add.s32 	%r121, %r36, %r227;
	shl.b32 	%r122, %r121, 2;
	mov.u32 	%r123, locAcc;
	add.s32 	%r124, %r123, %r122;
	atom.shared.add.u32 	%r125, [%r124], 1;
$L__BB1_15:
	ld.global.f32 	%f21, [%rd41+-12];
	ld.global.f32 	%f22, [%rd40+-12];
	mul.f32 	%f23, %f5, %f22;
	fma.rn.f32 	%f24, %f4, %f21, %f23;
	add.f32 	%f25, %f6, %f24;
	mul.f32 	%f26, %f7, %f25;
	mov.f32 	%f27, 0f3F000000;
	copysign.f32 	%f28, %f26, %f27;
	add.rz.f32 	%f29, %f26, %f28;
	cvt.rzi.f32.f32 	%f30, %f29;
	cvt.rzi.s32.f32 	%r37, %f30;
	setp.lt.s32 	%p14, %r37, 0;
	setp.ge.s32 	%p15, %r37, %r93;
	or.pred  	%p16, %p14, %p15;
	@%p16 bra 	$L__BB1_17;
	add.s32 	%r126, %r37, %r228;
	shl.b32 	%r127, %r126, 2;
	mov.u32 	%r128, locAcc;
	add.s32 	%r129, %r128, %r127;
	atom.shared.add.u32 	%r130, [%r129], 1;
$L__BB1_17:
	ld.global.f32 	%f31, [%rd41+-8];
	ld.global.f32 	%f32, [%rd40+-8];
	mul.f32 	%f33, %f5, %f32;
	fma.rn.f32 	%f34, %f4, %f31, %f33;
	add.f32 	%f35, %f6, %f34;
	mul.f32 	%f36, %f7, %f35;
	mov.f32 	%f37, 0f3F000000;
	copysign.f32 	%f38, %f36, %f37;
	add.rz.f32 	%f39, %f36, %f38;
	cvt.rzi.f32.f32 	%f40, %f39;
	cvt.rzi.s32.f32 	%r38, %f40;
	setp.lt.s32 	%p17, %r38, 0;
	setp.ge.s32 	%p18, %r38, %r93;
	or.pred  	%p19, %p17, %p18;
	@%p19 bra 	$L__BB1_19;
	add.s32 	%r131, %r38, %r229;
	shl.b32 	%r132, %r131, 2;
	mov.u32 	%r133, locAcc;
	add.s32 	%r134, %r133, %r132;
	atom.shared.add.u32 	%r135, [%r134], 1;
$L__BB1_19:
	ld.global.f32 	%f41, [%rd41+-4];
	ld.global.f32 	%f42, [%rd40+-4];
	mul.f32 	%f43, %f5, %f42;
	fma.rn.f32 	%f44, %f4, %f41, %f43;
	add.f32 	%f45, %f6, %f44;
	mul.f32 	%f46, %f7, %f45;
	mov.f32 	%f47, 0f3F000000;
	copysign.f32 	%f48, %f46, %f47;
	add.rz.f32 	%f49, %f46, %f48;
	cvt.rzi.f32.f32 	%f50, %f49;
	cvt.rzi.s32.f32 	%r39, %f50;
	setp.lt.s32 	%p20, %r39, 0;
	setp.ge.s32 	%p21, %r39, %r93;
	or.pred  	%p22, %p20, %p21;
	@%p22 bra 	$L__BB1_21;
	add.s32 	%r136, %r39, %r230;
	shl.b32 	%r137, %r136, 2;
	mov.u32 	%r138, locAcc;
	add.s32 	%r139, %r138, %r137;
	atom.shared.add.u32 	%r140, [%r139], 1;
$L__BB1_21:
	ld.global.f32 	%f51, [%rd41];
	ld.global.f32 	%f52, [%rd40];
	mul.f32 	%f53, %f5, %f52;
	fma.rn.f32 	%f54, %f4, %f51, %f53;
	add.f32 	%f55, %f6, %f54;
	mul.f32 	%f56, %f7, %f55;
	mov.f32 	%f57, 0f3F000000;
	copysign.f32 	%f58, %f56, %f57;
	add.rz.f32 	%f59, %f56, %f58;
	cvt.rzi.f32.f32 	%f60, %f59;
	cvt.rzi.s32.f32 	%r40, %f60;
	setp.lt.s32 	%p23, %r40, 0;
	setp.ge.s32 	%p24, %r40, %r93;
	or.pred  	%p25, %p23, %p24;
	@%p25 bra 	$L__BB1_23;
	add.s32 	%r141, %r40, %r231;
	shl.b32 	%r142, %r141, 2;
	mov.u32 	%r143, locAcc;
	add.s32 	%r144, %r143, %r142;
	atom.shared.add.u32 	%r145, [%r144], 1;
$L__BB1_23:
	ld.global.f32 	%f61, [%rd41+4];
	ld.global.f32 	%f62, [%rd40+4];
	mul.f32 	%f63, %f5, %f62;
	fma.rn.f32 	%f64, %f4, %f61, %f63;
	add.f32 	%f65, %f6, %f64;
	mul.f32 	%f66, %f7, %f65;
	mov.f32 	%f67, 0f3F000000;
	copysign.f32 	%f68, %f66, %f67;
	add.rz.f32 	%f69, %f66, %f68;
	cvt.rzi.f32.f32 	%f70, %f69;
	cvt.rzi.s32.f32 	%r41, %f70;
	setp.lt.s32 	%p26, %r41, 0;
	setp.ge.s32 	%p27, %r41, %r93;
	or.pred  	%p28, %p26, %p27;
	@%p28 bra 	$L__BB1_25;
	add.s32 	%r146, %r41, %r232;
	shl.b32 	%r147, %r146, 2;
	mov.u32 	%r148, locAcc;
	add.s32 	%r149, %r148, %r147;
	atom.shared.add.u32 	%r150, [%r149], 1;
$L__BB1_25:
	ld.global.f32 	%f71, [%rd41+8];
	ld.global.f32 	%f72, [%rd40+8];
	mul.f32 	%f73, %f5, %f72;
	fma.rn.f32 	%f74, %f4, %f71, %f73;
	add.f32 	%f75, %f6, %f74;
	mul.f32 	%f76, %f7, %f75;
	mov.f32 	%f77, 0f3F000000;
	copysign.f32 	%f78, %f76, %f77;
	add.rz.f32 	%f79, %f76, %f78;
	cvt.rzi.f32.f32 	%f80, %f79;
	cvt.rzi.s32.f32 	%r42, %f80;
	setp.lt.s32 	%p29, %r42, 0;
	setp.ge.s32 	%p30, %r42, %r93;
	or.pred  	%p31, %p29, %p30;
	@%p31 bra 	$L__BB1_27;
	add.s32 	%r151, %r42, %r233;
	shl.b32 	%r152, %r151, 2;
	mov.u32 	%r153, locAcc;
	add.s32 	%r154, %r153, %r152;
	atom.shared.add.u32 	%r155, [%r154], 1;
$L__BB1_27:
	ld.global.f32 	%f81, [%rd41+12];
	ld.global.f32 	%f82, [%rd40+12];
	mul.f32 	%f83, %f5, %f82;
	fma.rn.f32 	%f84, %f4, %f81, %f83;
	add.f32 	%f85, %f6, %f84;
	mul.f32 	%f86, %f7, %f85;
	mov.f32 	%f87, 0f3F000000;
	copysign.f32 	%f88, %f86, %f87;
	add.rz.f32 	%f89, %f86, %f88;
	cvt.rzi.f32.f32 	%f90, %f89;
	cvt.rzi.s32.f32 	%r43, %f90;
	setp.lt.s32 	%p32, %r43, 0;
	setp.ge.s32 	%p33, %r43, %r93;
	or.pred  	%p34, %p32, %p33;
	@%p34 bra 	$L__BB1_29;
	add.s32 	%r156, %r43, %r234;
	shl.b32 	%r157, %r156, 2;
	mov.u32 	%r158, locAcc;
	add.s32 	%r159, %r158, %r157;
	atom.shared.add.u32 	%r160, [%r159], 1;
$L__BB1_29:
	add.s32 	%r235, %r235, 8;
	add.s32 	%r234, %r234, %r20;
	add.s32 	%r233, %r233, %r20;
	add.s32 	%r232, %r232, %r20;
	add.s32 	%r231, %r231, %r20;
	add.s32 	%r230, %r230, %r20;
	add.s32 	%r229, %r229, %r20;
	add.s32 	%r228, %r228, %r20;
	add.s32 	%r227, %r227, %r20;
	add.s64 	%rd41, %rd41, 32;
	add.s64 	%rd40, %rd40, 32;
	setp.ne.s32 	%p35, %r235, 0;
	mov.u32 	%r237, %r17;
	@%p35 bra 	$L__BB1_13;
$L__BB1_30:
	setp.eq.s32 	%p36, %r15, 0;
	@%p36 bra 	$L__BB1_51;
	add.s32 	%r161, %r15, -1;
	setp.lt.u32 	%p37, %r161, 3;
	@%p37 bra 	$L__BB1_41;
	mul.wide.u32 	%rd25, %r237, 4;
	add.s64 	%rd10, %rd2, %rd25;
	ld.global.f32 	%f91, [%rd10];
	add.s64 	%rd11, %rd1, %rd25;
	ld.global.f32 	%f92, [%rd11];
	mul.f32 	%f93, %f5, %f92;
	fma.rn.f32 	%f94, %f4, %f91, %f93;
	add.f32 	%f95, %f6, %f94;
	mul.f32 	%f96, %f7, %f95;
	mov.f32 	%f97, 0f3F000000;
	copysign.f32 	%f98, %f96, %f97;
	add.rz.f32 	%f99, %f96, %f98;
	cvt.rzi.f32.f32 	%f100, %f99;
	cvt.rzi.s32.f32 	%r54, %f100;
	setp.lt.s32 	%p38, %r54, 0;
	setp.ge.s32 	%p39, %r54, %r93;
	or.pred  	%p40, %p38, %p39;
	@%p40 bra 	$L__BB1_34;
	mad.lo.s32 	%r162, %r237, %r93, %r54;
	shl.b32 	%r163, %r162, 2;
	mov.u32 	%r164, locAcc;
	add.s32 	%r165, %r164, %r163;
	atom.shared.add.u32 	%r166, [%r165], 1;
$L__BB1_34:
	ld.global.f32 	%f101, [%rd10+4];
	ld.global.f32 	%f102, [%rd11+4];
	mul.f32 	%f103, %f5, %f102;
	fma.rn.f32 	%f104, %f4, %f101, %f103;
	add.f32 	%f105, %f6, %f104;
	mul.f32 	%f106, %f7, %f105;
	mov.f32 	%f107, 0f3F000000;
	copysign.f32 	%f108, %f106, %f107;
	add.rz.f32 	%f109, %f106, %f108;
	cvt.rzi.f32.f32 	%f110, %f109;
	cvt.rzi.s32.f32 	%r55, %f110;
	setp.lt.s32 	%p41, %r55, 0;
	setp.ge.s32 	%p42, %r55, %r93;
	or.pred  	%p43, %p41, %p42;
	@%p43 bra 	$L__BB1_36;
	mad.lo.s32 	%r167, %r93, %r237, %r93;
	add.s32 	%r168, %r55, %r167;
	shl.b32 	%r169, %r168, 2;
	mov.u32 	%r170, locAcc;
	add.s32 	%r171, %r170, %r169;
	atom.shared.add.u32 	%r172, [%r171], 1;
$L__BB1_36:
	ld.global.f32 	%f111, [%rd10+8];
	ld.global.f32 	%f112, [%rd11+8];
	mul.f32 	%f113, %f5, %f112;
	fma.rn.f32 	%f114, %f4, %f111, %f113;
	add.f32 	%f115, %f6, %f114;
	mul.f32 	%f116, %f7, %f115;
	mov.f32 	%f117, 0f3F000000;
	copysign.f32 	%f118, %f116, %f117;
	add.rz.f32 	%f119, %f116, %f118;
	cvt.rzi.f32.f32 	%f120, %f119;
	cvt.rzi.s32.f32 	%r56, %f120;
	setp.lt.s32 	%p44, %r56, 0;
	setp.ge.s32 	%p45, %r56, %r93;
	or.pred  	%p46, %p44, %p45;
	@%p46 bra 	$L__BB1_38;
	add.s32 	%r173, %r237, 2;
	mad.lo.s32 	%r174, %r173, %r93, %r56;
	shl.b32 	%r175, %r174, 2;
	mov.u32 	%r176, locAcc;
	add.s32 	%r177, %r176, %r175;
	atom.shared.add.u32 	%r178, [%r177], 1;
$L__BB1_38:
	ld.global.f32 	%f121, [%rd10+12];
	ld.global.f32 	%f122, [%rd11+12];
	mul.f32 	%f123, %f5, %f122;
	fma.rn.f32 	%f124, %f4, %f121, %f123;
	add.f32 	%f125, %f6, %f124;
	mul.f32 	%f126, %f7, %f125;
	mov.f32 	%f127, 0f3F000000;
	copysign.f32 	%f128, %f126, %f127;
	add.rz.f32 	%f129, %f126, %f128;
	cvt.rzi.f32.f32 	%f130, %f129;
	cvt.rzi.s32.f32 	%r57, %f130;
	setp.lt.s32 	%p47, %r57, 0;
	setp.ge.s32 	%p48, %r57, %r93;
	or.pred  	%p49, %p47, %p48;
	@%p49 bra 	$L__BB1_40;
	add.s32 	%r179, %r237, 3;
	mad.lo.s32 	%r180, %r179, %r93, %r57;
	shl.b32 	%r181, %r180, 2;
	mov.u32 	%r182, locAcc;
	add.s32 	%r183, %r182, %r181;
	atom.shared.add.u32 	%r184, [%r183], 1;
$L__BB1_40:
	add.s32 	%r237, %r237, 4;
$L__BB1_41:
	setp.eq.s32 	%p50, %r16, 0;
	@%p50 bra 	$L__BB1_51;
	setp.eq.s32 	%p51, %r16, 1;
	@%p51 bra 	$L__BB1_48;
	mul.wide.u32 	%rd26, %r237, 4;
	add.s64 	%rd12, %rd2, %rd26;
	ld.global.f32 	%f131, [%rd12];
	add.s64 	%rd13, %rd1, %rd26;
	ld.global.f32 	%f132, [%rd13];
	mul.f32 	%f133, %f5, %f132;
	fma.rn.f32 	%f134, %f4, %f131, %f133;
	add.f32 	%f135, %f6, %f134;
	mul.f32 	%f136, %f7, %f135;
	mov.f32 	%f137, 0f3F000000;
	copysign.f32 	%f138, %f136, %f137;
	add.rz.f32 	%f139, %f136, %f138;
	cvt.rzi.f32.f32 	%f140, %f139;
	cvt.rzi.s32.f32 	%r60, %f140;
	setp.lt.s32 	%p52, %r60, 0;
	setp.ge.s32 	%p53, %r60, %r93;
	or.pred  	%p54, %p52, %p53;
	@%p54 bra 	$L__BB1_45;
	mad.lo.s32 	%r185, %r237, %r93, %r60;
	shl.b32 	%r186, %r185, 2;
	mov.u32 	%r187, locAcc;
	add.s32 	%r188, %r187, %r186;
	atom.shared.add.u32 	%r189, [%r188], 1;
$L__BB1_45:
	ld.global.f32 	%f141, [%rd12+4];
	ld.global.f32 	%f142, [%rd13+4];
	mul.f32 	%f143, %f5, %f142;
	fma.rn.f32 	%f144, %f4, %f141, %f143;
	add.f32 	%f145, %f6, %f144;
	mul.f32 	%f146, %f7, %f145;
	mov.f32 	%f147, 0f3F000000;
	copysign.f32 	%f148, %f146, %f147;
	add.rz.f32 	%f149, %f146, %f148;
	cvt.rzi.f32.f32 	%f150, %f149;
	cvt.rzi.s32.f32 	%r61, %f150;
	setp.lt.s32 	%p55, %r61, 0;
	setp.ge.s32 	%p56, %r61, %r93;
	or.pred  	%p57, %p55, %p56;
	@%p57 bra 	$L__BB1_47;
	mad.lo.s32 	%r190, %r93, %r237, %r93;
	add.s32 	%r191, %r61, %r190;
	shl.b32 	%r192, %r191, 2;
	mov.u32 	%r193, locAcc;
	add.s32 	%r194, %r193, %r192;
	atom.shared.add.u32 	%r195, [%r194], 1;
$L__BB1_47:
	add.s32 	%r237, %r237, 2;
$L__BB1_48:
	and.b32  	%r196, %r92, 1;
	setp.eq.b32 	%p58, %r196, 1;
	not.pred 	%p59, %p58;
	@%p59 bra 	$L__BB1_51;
	mul.wide.u32 	%rd27, %r237, 4;
	add.s64 	%rd28, %rd2, %rd27;
	ld.global.f32 	%f151, [%rd28];
	add.s64 	%rd29, %rd1, %rd27;
	ld.global.f32 	%f152, [%rd29];
	mul.f32 	%f153, %f5, %f152;
	fma.rn.f32 	%f154, %f4, %f151, %f153;
	add.f32 	%f155, %f6, %f154;
	mul.f32 	%f156, %f7, %f155;
	mov.f32 	%f157, 0f3F000000;
	copysign.f32 	%f158, %f156, %f157;
	add.rz.f32 	%f159, %f156, %f158;
	cvt.rzi.f32.f32 	%f160, %f159;
	cvt.rzi.s32.f32 	%r64, %f160;
	setp.lt.s32 	%p60, %r64, 0;
	setp.ge.s32 	%p61, %r64, %r93;
	or.pred  	%p62, %p60, %p61;
	@%p62 bra 	$L__BB1_51;
	mad.lo.s32 	%r197, %r237, %r93, %r64;
	shl.b32 	%r198, %r197, 2;
	mov.u32 	%r199, locAcc;
	add.s32 	%r200, %r199, %r198;
	atom.shared.add.u32 	%r201, [%r200], 1;
$L__BB1_51:
	mov.u32 	%r202, %nctaid.x;
	mad.lo.s32 	%r226, %r202, %r3, %r226;
	setp.lt.s32 	%p63, %r226, %r14;
	@%p63 bra 	$L__BB1_10;
$L__BB1_52:
	setp.ge.s32 	%p64, %r242, %r1;
	bar.sync 	0;
	@%p64 bra 	$L__BB1_69;
	add.s32 	%r203, %r242, %r3;
	max.s32 	%r204, %r1, %r203;
	setp.lt.s32 	%p65, %r203, %r1;
	selp.u32 	%r205, 1, 0, %p65;
	add.s32 	%r206, %r203, %r205;
	sub.s32 	%r207, %r204, %r206;
	div.u32 	%r208, %r207, %r3;
	add.s32 	%r66, %r208, %r205;
	and.b32  	%r209, %r66, 3;
	setp.eq.s32 	%p66, %r209, 3;
	@%p66 bra 	$L__BB1_58;
	add.s32 	%r210, %r66, 1;
	and.b32  	%r211, %r210, 3;
	mul.wide.u32 	%rd30, %r242, 4;
	add.s64 	%rd42, %rd3, %rd30;
	mul.wide.u32 	%rd15, %r3, 4;
	shl.b32 	%r212, %r242, 2;
	mov.u32 	%r213, locAcc;
	add.s32 	%r240, %r213, %r212;
	shl.b32 	%r68, %r3, 2;
	neg.s32 	%r239, %r211;
	mad.lo.s32 	%r242, %r3, %r211, %r242;
$L__BB1_55:
	.pragma "nounroll";
	ld.shared.u32 	%r73, [%r240];
	setp.eq.s32 	%p67, %r73, 0;
	@%p67 bra 	$L__BB1_57;
	atom.global.add.u32 	%r214, [%rd42], %r73;
$L__BB1_57:
	add.s64 	%rd42, %rd42, %rd15;
	add.s32 	%r240, %r240, %r68;
	add.s32 	%r239, %r239, 1;
	setp.ne.s32 	%p68, %r239, 0;
	@%p68 bra 	$L__BB1_55;
$L__BB1_58:
	setp.lt.u32 	%p69, %r66, 3;
	@%p69 bra 	$L__BB1_69;
	mov.u32 	%r216, locAcc;
	shl.b32 	%r81, %r3, 2;
$L__BB1_60:
	shl.b32 	%r215, %r242, 2;
	add.s32 	%r78, %r216, %r215;
	ld.shared.u32 	%r79, [%r78];
	setp.eq.s32 	%p70, %r79, 0;
	@%p70 bra 	$L__BB1_62;
	mul.wide.u32 	%rd31, %r242, 4;
	add.s64 	%rd32, %rd3, %rd31;
	atom.global.add.u32 	%r217, [%rd32], %r79;
$L__BB1_62:
	add.s32 	%r80, %r242, %r3;
	add.s32 	%r82, %r78, %r81;
	ld.shared.u32 	%r83, [%r82];
	setp.eq.s32 	%p71, %r83, 0;
	@%p71 bra 	$L__BB1_64;
	mul.wide.u32 	%rd33, %r80, 4;
	add.s64 	%rd34, %rd3, %rd33;
	atom.global.add.u32 	%r218, [%rd34], %r83;
$L__BB1_64:
	add.s32 	%r84, %r80, %r3;
	add.s32 	%r85, %r82, %r81;
	ld.shared.u32 	%r86, [%r85];
	setp.eq.s32 	%p72, %r86, 0;
	@%p72 bra 	$L__BB1_66;
	mul.wide.u32 	%rd35, %r84, 4;
	add.s64 	%rd36, %rd3, %rd35;
	atom.global.add.u32 	%r219, [%rd36], %r86;
$L__BB1_66:
	add.s32 	%r87, %r84, %r3;
	add.s32 	%r220, %r85, %r81;
	ld.shared.u32 	%r88, [%r220];
	setp.eq.s32 	%p73, %r88, 0;
	@%p73 bra 	$L__BB1_68;
	mul.wide.u32 	%rd37, %r87, 4;
	add.s64 	%rd38, %rd3, %rd37;
	atom.global.add.u32 	%r221, [%rd38], %r88;
$L__BB1_68:
	add.s32 	%r242, %r87, %r3;
	setp.lt.s32 	%p74, %r242, %r1;
	@%p74 bra 	$L__BB1_60;
$L__BB1_69:
	ret;

}


// ===== COMPILED SASS (sm_100) =====

	.target	sm_100

	.elftype	@"ET_EXEC"


//--------------------- .note.nv.tkinfo           --------------------------
	.section	.note.nv.tkinfo,"",@"SHT_NOTE"
	.sectionflags	@"SHF_NOTE_NV_TKINFO"
	.tkinfo
        /*0018*/ 	.word	0x00000002
        /*0030*/ 	.string	""
        /*0030*/ 	.string	"ptxas"
        /*0030*/ 	.string	"Cuda compilation tools, release 13.0, V13.0.88"
        /*0030*/ 	.string	"Build cuda_13.0.r13.0/compiler.36424714_0"
        /*0030*/ 	.string	"-arch sm_100 -m 64 "



//--------------------- .note.nv.cuinfo           --------------------------
	.section	.note.nv.cuinfo,"",@"SHT_NOTE"
	.sectionflags	@"SHF_NOTE_NV_CUINFO"
        /*0018*/ 	.short	0x0002
        /*001a*/ 	.short	0x0064
        /*001c*/ 	.short	0x0082
	.zero		2


//--------------------- .nv.info                  --------------------------
	.section	.nv.info,"",@"SHT_CUDA_INFO"
	.align	4


	//----- nvinfo : EIATTR_REGCOUNT
	.align		4
        /*0000*/ 	.byte	0x04, 0x2f
        /*0002*/ 	.short	(.L_3 - .L_2)
	.align		4
.L_2:
        /*0004*/ 	.word	index@(_Z19hough_kernel_globalPKhiiPjiiffPKfS3_)
        /*0008*/ 	.word	0x00000014


	//----- nvinfo : EIATTR_FRAME_SIZE
	.align		4
.L_3:
        /*000c*/ 	.byte	0x04, 0x11
        /*000e*/ 	.short	(.L_5 - .L_4)
	.align		4
.L_4:
        /*0010*/ 	.word	index@(_Z19hough_kernel_globalPKhiiPjiiffPKfS3_)
        /*0014*/ 	.word	0x00000000


	//----- nvinfo : EIATTR_REGCOUNT
	.align		4
.L_5:
        /*0018*/ 	.byte	0x04, 0x2f
        /*001a*/ 	.short	(.L_7 - .L_6)
	.align		4
.L_6:
        /*001c*/ 	.word	index@(_Z19hough_kernel_sharedPKhiiPjiiffPKfS3_)
        /*0020*/ 	.word	0x00000028


	//----- nvinfo : EIATTR_FRAME_SIZE
	.align		4
.L_7:
        /*0024*/ 	.byte	0x04, 0x11
        /*0026*/ 	.short	(.L_9 - .L_8)
	.align		4
.L_8:
        /*0028*/ 	.word	index@(_Z19hough_kernel_sharedPKhiiPjiiffPKfS3_)
        /*002c*/ 	.word	0x00000000


	//----- nvinfo : EIATTR_MIN_STACK_SIZE
	.align		4
.L_9:
        /*0030*/ 	.byte	0x04, 0x12
        /*0032*/ 	.short	(.L_11 - .L_10)
	.align		4
.L_10:
        /*0034*/ 	.word	index@(_Z19hough_kernel_sharedPKhiiPjiiffPKfS3_)
        /*0038*/ 	.word	0x00000000


	//----- nvinfo : EIATTR_MIN_STACK_SIZE
	.align		4
.L_11:
        /*003c*/ 	.byte	0x04, 0x12
        /*003e*/ 	.short	(.L_13 - .L_12)
	.align		4
.L_12:
        /*0040*/ 	.word	index@(_Z19hough_kernel_globalPKhiiPjiiffPKfS3_)
        /*0044*/ 	.word	0x00000000
.L_13:


//--------------------- .nv.compat                --------------------------
	.section	.nv.compat,"",@"SHT_CUDA_COMPAT_INFO"
	.align	4
        /*0000*/ 	.byte	0x02, 0x09, 0x00, 0x00, 0x02, 0x02, 0x01, 0x00, 0x02, 0x05, 0x05, 0x00, 0x03, 0x07, 0x01, 0x01
        /*0010*/ 	.byte	0x02, 0x03, 0x00, 0x00, 0x02, 0x06, 0x01, 0x00, 0x04, 0x0b, 0x08, 0x00, 0x09, 0x00, 0x00, 0x00
        /*0020*/ 	.byte	0x00, 0x00, 0x00, 0x00


//--------------------- .nv.info._Z19hough_kernel_sharedPKhiiPjiiffPKfS3_ --------------------------
	.section	.nv.info._Z19hough_kernel_sharedPKhiiPjiiffPKfS3_,"",@"SHT_CUDA_INFO"
	.sectionflags	@""
	.align	4


	//----- nvinfo : EIATTR_CUDA_API_VERSION
	.align		4
        /*0000*/ 	.byte	0x04, 0x37
        /*0002*/ 	.short	(.L_15 - .L_14)
.L_14:
        /*0004*/ 	.word	0x00000082


	//----- nvinfo : EIATTR_KPARAM_INFO
	.align		4
.L_15:
        /*0008*/ 	.byte	0x04, 0x17
        /*000a*/ 	.short	(.L_17 - .L_16)
.L_16:
        /*000c*/ 	.word	0x00000000
        /*0010*/ 	.short	0x0009
        /*0012*/ 	.short	0x0030
        /*0014*/ 	.byte	0x00, 0xf5, 0x21, 0x00


	//----- nvinfo : EIATTR_KPARAM_INFO
	.align		4
.L_17:
        /*0018*/ 	.byte	0x04, 0x17
        /*001a*/ 	.short	(.L_19 - .L_18)
.L_18:
        /*001c*/ 	.word	0x00000000
        /*0020*/ 	.short	0x0008
        /*0022*/ 	.short	0x0028
        /*0024*/ 	.byte	0x00, 0xf5, 0x21, 0x00


	//----- nvinfo : EIATTR_KPARAM_INFO
	.align		4
.L_19:
        /*0028*/ 	.byte	0x04, 0x17
        /*002a*/ 	.short	(.L_21 - .L_20)
.L_20:
        /*002c*/ 	.word	0x00000000
        /*0030*/ 	.short	0x0007
        /*0032*/ 	.short	0x0024
        /*0034*/ 	.byte	0x00, 0xf0, 0x11, 0x00


	//----- nvinfo : EIATTR_KPARAM_INFO
	.align		4
.L_21:
        /*0038*/ 	.byte	0x04, 0x17
        /*003a*/ 	.short	(.L_23 - .L_22)
.L_22:
        /*003c*/ 	.word	0x00000000
        /*0040*/ 	.short	0x0006
        /*0042*/ 	.short	0x0020
        /*0044*/ 	.byte	0x00, 0xf0, 0x11, 0x00


	//----- nvinfo : EIATTR_KPARAM_INFO
	.align		4
.L_23:
        /*0048*/ 	.byte	0x04, 0x17
        /*004a*/ 	.short	(.L_25 - .L_24)
.L_24:
        /*004c*/ 	.word	0x00000000
        /*0050*/ 	.short	0x0005
        /*0052*/ 	.short	0x001c
        /*0054*/ 	.byte	0x00, 0xf0, 0x11, 0x00


	//----- nvinfo : EIATTR_KPARAM_INFO
	.align		4
.L_25:
        /*0058*/ 	.byte	0x04, 0x17
        /*005a*/ 	.short	(.L_27 - .L_26)
.L_26:
        /*005c*/ 	.word	0x00000000
        /*0060*/ 	.short	0x0004
        /*0062*/ 	.short	0x0018
        /*0064*/ 	.byte	0x00, 0xf0, 0x11, 0x00


	//----- nvinfo : EIATTR_KPARAM_INFO
	.align		4
.L_27:
        /*0068*/ 	.byte	0x04, 0x17
        /*006a*/ 	.short	(.L_29 - .L_28)
.L_28:
        /*006c*/ 	.word	0x00000000
        /*0070*/ 	.short	0x0003
        /*0072*/ 	.short	0x0010
        /*0074*/ 	.byte	0x00, 0xf5, 0x21, 0x00


	//----- nvinfo : EIATTR_KPARAM_INFO
	.align		4
.L_29:
        /*0078*/ 	.byte	0x04, 0x17
        /*007a*/ 	.short	(.L_31 - .L_30)
.L_30:
        /*007c*/ 	.word	0x00000000
        /*0080*/ 	.short	0x0002
        /*0082*/ 	.short	0x000c
        /*0084*/ 	.byte	0x00, 0xf0, 0x11, 0x00


	//----- nvinfo : EIATTR_KPARAM_INFO
	.align		4
.L_31:
        /*0088*/ 	.byte	0x04, 0x17
        /*008a*/ 	.short	(.L_33 - .L_32)
.L_32:
        /*008c*/ 	.word	0x00000000
        /*0090*/ 	.short	0x0001
        /*0092*/ 	.short	0x0008
        /*0094*/ 	.byte	0x00, 0xf0, 0x11, 0x00


	//----- nvinfo : EIATTR_KPARAM_INFO
	.align		4
.L_33:
        /*0098*/ 	.byte	0x04, 0x17
        /*009a*/ 	.short	(.L_35 - .L_34)
.L_34:
        /*009c*/ 	.word	0x00000000
        /*00a0*/ 	.short	0x0000
        /*00a2*/ 	.short	0x0000
        /*00a4*/ 	.byte	0x00, 0xf5, 0x21, 0x00


	//----- nvinfo : EIATTR_SPARSE_MMA_MASK
	.align		4
.L_35:
        /*00a8*/ 	.byte	0x03, 0x50
        /*00aa*/ 	.short	0x0000


	//----- nvinfo : EIATTR_MAXREG_COUNT
	.align		4
        /*00ac*/ 	.byte	0x03, 0x1b
        /*00ae*/ 	.short	0x00ff


	//----- nvinfo : EIATTR_NUM_BARRIERS
	.align		4
        /*00b0*/ 	.byte	0x02, 0x4c
        /*00b2*/ 	.byte	0x01
	.zero		1


	//----- nvinfo : EIATTR_MERCURY_ISA_VERSION
	.align		4
        /*00b4*/ 	.byte	0x03, 0x5f
        /*00b6*/ 	.short	0x0101


	//----- nvinfo : EIATTR_VRC_CTA_INIT_COUNT
	.align		4
        /*00b8*/ 	.byte	0x02, 0x4a
	.zero		1
	.zero		1


	//----- nvinfo : EIATTR_EXIT_INSTR_OFFSETS
	.align		4
        /*00bc*/ 	.byte	0x04, 0x1c
        /*00be*/ 	.short	(.L_37 - .L_36)


	//   ....[0]....
.L_36:
        /*00c0*/ 	.word	0x00002100


	//   ....[1]....
        /*00c4*/ 	.word	0x00002460


	//   ....[2]....
        /*00c8*/ 	.word	0x00002740


	//----- nvinfo : EIATTR_CRS_STACK_SIZE
	.align		4
.L_37:
        /*00cc*/ 	.byte	0x04, 0x1e
        /*00ce*/ 	.short	(.L_39 - .L_38)
.L_38:
        /*00d0*/ 	.word	0x00000000


	//----- nvinfo : EIATTR_CBANK_PARAM_SIZE
	.align		4
.L_39:
        /*00d4*/ 	.byte	0x03, 0x19
        /*00d6*/ 	.short	0x0038


	//----- nvinfo : EIATTR_PARAM_CBANK
	.align		4
        /*00d8*/ 	.byte	0x04, 0x0a
        /*00da*/ 	.short	(.L_41 - .L_40)
	.align		4
.L_40:
        /*00dc*/ 	.word	index@(.nv.constant0._Z19hough_kernel_sharedPKhiiPjiiffPKfS3_)
        /*00e0*/ 	.short	0x0380
        /*00e2*/ 	.short	0x0038


	//----- nvinfo : EIATTR_SW_WAR
	.align		4
.L_41:
        /*00e4*/ 	.byte	0x04, 0x36
        /*00e6*/ 	.short	(.L_43 - .L_42)
.L_42:
        /*00e8*/ 	.word	0x00000008
.L_43:


//--------------------- .nv.info._Z19hough_kernel_globalPKhiiPjiiffPKfS3_ --------------------------
	.section	.nv.info._Z19hough_kernel_globalPKhiiPjiiffPKfS3_,"",@"SHT_CUDA_INFO"
	.sectionflags	@""
	.align	4


	//----- nvinfo : EIATTR_CUDA_API_VERSION
	.align		4
        /*0000*/ 	.byte	0x04, 0x37
        /*0002*/ 	.short	(.L_45 - .L_44)
.L_44:
        /*0004*/ 	.word	0x00000082


	//----- nvinfo : EIATTR_KPARAM_INFO
	.align		4
.L_45:
        /*0008*/ 	.byte	0x04, 0x17
        /*000a*/ 	.short	(.L_47 - .L_46)
.L_46:
        /*000c*/ 	.word	0x00000000
        /*0010*/ 	.short	0x0009
        /*0012*/ 	.short	0x0030
        /*0014*/ 	.byte	0x00, 0xf5, 0x21, 0x00


	//----- nvinfo : EIATTR_KPARAM_INFO
	.align		4
.L_47:
        /*0018*/ 	.byte	0x04, 0x17
        /*001a*/ 	.short	(.L_49 - .L_48)
.L_48:
        /*001c*/ 	.word	0x00000000
        /*0020*/ 	.short	0x0008
        /*0022*/ 	.short	0x0028
        /*0024*/ 	.byte	0x00, 0xf5, 0x21, 0x00


	//----- nvinfo : EIATTR_KPARAM_INFO
	.align		4
.L_49:
        /*0028*/ 	.byte	0x04, 0x17
        /*002a*/ 	.short	(.L_51 - .L_50)
.L_50:
        /*002c*/ 	.word	0x00000000
        /*0030*/ 	.short	0x0007
        /*0032*/ 	.short	0x0024
        /*0034*/ 	.byte	0x00, 0xf0, 0x11, 0x00


	//----- nvinfo : EIATTR_KPARAM_INFO
	.align		4
.L_51:
        /*0038*/ 	.byte	0x04, 0x17
        /*003a*/ 	.short	(.L_53 - .L_52)
.L_52:
        /*003c*/ 	.word	0x00000000
        /*0040*/ 	.short	0x0006
        /*0042*/ 	.short	0x0020
        /*0044*/ 	.byte	0x00, 0xf0, 0x11, 0x00


	//----- nvinfo : EIATTR_KPARAM_INFO
	.align		4
.L_53:
        /*0048*/ 	.byte	0x04, 0x17
        /*004a*/ 	.short	(.L_55 - .L_54)
.L_54:
        /*004c*/ 	.word	0x00000000
        /*0050*/ 	.short	0x0005
        /*0052*/ 	.short	0x001c
        /*0054*/ 	.byte	0x00, 0xf0, 0x11, 0x00


	//----- nvinfo : EIATTR_KPARAM_INFO
	.align		4
.L_55:
        /*0058*/ 	.byte	0x04, 0x17
        /*005a*/ 	.short	(.L_57 - .L_56)
.L_56:
        /*005c*/ 	.word	0x00000000
        /*0060*/ 	.short	0x0004
        /*0062*/ 	.short	0x0018
        /*0064*/ 	.byte	0x00, 0xf0, 0x11, 0x00


	//----- nvinfo : EIATTR_KPARAM_INFO
	.align		4
.L_57:
        /*0068*/ 	.byte	0x04, 0x17
        /*006a*/ 	.short	(.L_59 - .L_58)
.L_58:
        /*006c*/ 	.word	0x00000000
        /*0070*/ 	.short	0x0003
        /*0072*/ 	.short	0x0010
        /*0074*/ 	.byte	0x00, 0xf5, 0x21, 0x00


	//----- nvinfo : EIATTR_KPARAM_INFO
	.align		4
.L_59:
        /*0078*/ 	.byte	0x04, 0x17
        /*007a*/ 	.short	(.L_61 - .L_60)
.L_60:
        /*007c*/ 	.word	0x00000000
        /*0080*/ 	.short	0x0002
        /*0082*/ 	.short	0x000c
        /*0084*/ 	.byte	0x00, 0xf0, 0x11, 0x00


	//----- nvinfo : EIATTR_KPARAM_INFO
	.align		4
.L_61:
        /*0088*/ 	.byte	0x04, 0x17
        /*008a*/ 	.short	(.L_63 - .L_62)
.L_62:
        /*008c*/ 	.word	0x00000000
        /*0090*/ 	.short	0x0001
        /*0092*/ 	.short	0x0008
        /*0094*/ 	.byte	0x00, 0xf0, 0x11, 0x00


	//----- nvinfo : EIATTR_KPARAM_INFO
	.align		4
.L_63:
        /*0098*/ 	.byte	0x04, 0x17
        /*009a*/ 	.short	(.L_65 - .L_64)
.L_64:
        /*009c*/ 	.word	0x00000000
        /*00a0*/ 	.short	0x0000
        /*00a2*/ 	.short	0x0000
        /*00a4*/ 	.byte	0x00, 0xf5, 0x21, 0x00


	//----- nvinfo : EIATTR_SPARSE_MMA_MASK
	.align		4
.L_65:
        /*00a8*/ 	.byte	0x03, 0x50
        /*00aa*/ 	.short	0x0000


	//----- nvinfo : EIATTR_MAXREG_COUNT
	.align		4
        /*00ac*/ 	.byte	0x03, 0x1b
        /*00ae*/ 	.short	0x00ff


	//----- nvinfo : EIATTR_MERCURY_ISA_VERSION
	.align		4
        /*00b0*/ 	.byte	0x03, 0x5f
        /*00b2*/ 	.short	0x0101


	//----- nvinfo : EIATTR_VRC_CTA_INIT_COUNT
	.align		4
        /*00b4*/ 	.byte	0x02, 0x4a
	.zero		1
	.zero		1


	//----- nvinfo : EIATTR_EXIT_INSTR_OFFSETS
	.align		4
        /*00b8*/ 	.byte	0x04, 0x1c
        /*00ba*/ 	.short	(.L_67 - .L_66)


	//   ....[0]....
.L_66:
        /*00bc*/ 	.word	0x00000080


	//   ....[1]....
        /*00c0*/ 	.word	0x000000f0


	//   ....[2]....
        /*00c4*/ 	.word	0x000002d0


	//   ....[3]....
        /*00c8*/ 	.word	0x000009a0


	//   ....[4]....
        /*00cc*/ 	.word	0x00000cf0


	//   ....[5]....
        /*00d0*/ 	.word	0x00000e20


	//   ....[6]....
        /*00d4*/ 	.word	0x00000e80


	//----- nvinfo : EIATTR_CRS_STACK_SIZE
	.align		4
.L_67:
        /*00d8*/ 	.byte	0x04, 0x1e
        /*00da*/ 	.short	(.L_69 - .L_68)
.L_68:
        /*00dc*/ 	.word	0x00000000


	//----- nvinfo : EIATTR_CBANK_PARAM_SIZE
	.align		4
.L_69:
        /*00e0*/ 	.byte	0x03, 0x19
        /*00e2*/ 	.short	0x0038


	//----- nvinfo : EIATTR_PARAM_CBANK
	.align		4
        /*00e4*/ 	.byte	0x04, 0x0a
        /*00e6*/ 	.short	(.L_71 - .L_70)
	.align		4
.L_70:
        /*00e8*/ 	.word	index@(.nv.constant0._Z19hough_kernel_globalPKhiiPjiiffPKfS3_)
        /*00ec*/ 	.short	0x0380
        /*00ee*/ 	.short	0x0038


	//----- nvinfo : EIATTR_SW_WAR
	.align		4
.L_71:
        /*00f0*/ 	.byte	0x04, 0x36
        /*00f2*/ 	.short	(.L_73 - .L_72)
.L_72:
        /*00f4*/ 	.word	0x00000008
.L_73:


//--------------------- .nv.callgraph             --------------------------
	.section	.nv.callgraph,"",@"SHT_CUDA_CALLGRAPH"
	.align	4
	.sectionentsize	8
	.align		4
        /*0000*/ 	.word	0x00000000
	.align		4
        /*0004*/ 	.word	0xffffffff
	.align		4
        /*0008*/ 	.word	0x00000000
	.align		4
        /*000c*/ 	.word	0xfffffffe
	.align		4
        /*0010*/ 	.word	0x00000000
	.align		4
        /*0014*/ 	.word	0xfffffffd
	.align		4
        /*0018*/ 	.word	0x00000000
	.align		4
        /*001c*/ 	.word	0xfffffffc


//--------------------- .nv.constant3             --------------------------
	.section	.nv.constant3,"a",@progbits
	.align	4
.nv.constant3:
	.type		d_Cos,@object
	.size		d_Cos,(d_Sin - d_Cos)
d_Cos:
	.zero		360
	.type		d_Sin,@object
	.size		d_Sin,(.L_1 - d_Sin)
d_Sin:
	.zero		360
.L_1:


//--------------------- .text._Z19hough_kernel_sharedPKhiiPjiiffPKfS3_ --------------------------
	.section	.text._Z19hough_kernel_sharedPKhiiPjiiffPKfS3_,"ax",@progbits
	.align	128
        .global         _Z19hough_kernel_sharedPKhiiPjiiffPKfS3_
        .type           _Z19hough_kernel_sharedPKhiiPjiiffPKfS3_,@function
        .size           _Z19hough_kernel_sharedPKhiiPjiiffPKfS3_,(.L_x_74 - _Z19hough_kernel_sharedPKhiiPjiiffPKfS3_)
        .other          _Z19hough_kernel_sharedPKhiiPjiiffPKfS3_,@"STO_CUDA_ENTRY STV_DEFAULT"
_Z19hough_kernel_sharedPKhiiPjiiffPKfS3_:
.text._Z19hough_kernel_sharedPKhiiPjiiffPKfS3_:
[----:B------:R-:W-:Y:S01]  /*0000*/  LDC R1, c[0x0][0x37c] ;  /* 0x0000df00ff017b82 */ /* 0x000fe20000000800 */
[----:B------:R-:W0:Y:S07]  /*0010*/  S2R R0, SR_TID.X ;  /* 0x0000000000007919 */ /* 0x000e2e0000002100 */
[----:B------:R-:W1:Y:S01]  /*0020*/  LDC.64 R2, c[0x0][0x398] ;  /* 0x0000e600ff027b82 */ /* 0x000e620000000a00 */
[----:B------:R-:W2:Y:S01]  /*0030*/  LDCU UR12, c[0x0][0x360] ;  /* 0x00006c00ff0c77ac */ /* 0x000ea20008000800 */
[----:B------:R-:W-:Y:S01]  /*0040*/  BSSY.RECONVERGENT B0, `(.L_x_0) ;  /* 0x0000042000007945 */ /* 0x000fe20003800200 */
[----:B-1----:R-:W-:-:S05]  /*0050*/  IMAD R5, R3, R2, RZ ;  /* 0x0000000203057224 */ /* 0x002fca00078e02ff */
[----:B0-----:R-:W-:-:S13]  /*0060*/  ISETP.GE.AND P0, PT, R0, R5, PT ;  /* 0x000000050000720c */ /* 0x001fda0003f06270 */
[----:B--2---:R-:W-:Y:S05]  /*0070*/  @P0 BRA `(.L_x_1) ;  /* 0x0000000000f80947 */ /* 0x004fea0003800000 */
[----:B------:R-:W0:Y:S01]  /*0080*/  I2F.U32.RP R10, UR12 ;  /* 0x0000000c000a7d06 */ /* 0x000e220008209000 */
[----:B------:R-:W-:Y:S01]  /*0090*/  IADD3 R4, PT, PT, R0, UR12, RZ ;  /* 0x0000000c00047c10 */ /* 0x000fe2000fffe0ff */
[----:B------:R-:W-:Y:S01]  /*00a0*/  BSSY.RECONVERGENT B1, `(.L_x_2) ;  /* 0x0000029000017945 */ /* 0x000fe20003800200 */
[----:B------:R-:W-:Y:S02]  /*00b0*/  ISETP.NE.U32.AND P2, PT, RZ, UR12, PT ;  /* 0x0000000cff007c0c */ /* 0x000fe4000bf45070 */
[----:B------:R-:W-:Y:S02]  /*00c0*/  ISETP.GE.U32.AND P0, PT, R4, R5, PT ;  /* 0x000000050400720c */ /* 0x000fe40003f06070 */
[----:B------:R-:W-:Y:S02]  /*00d0*/  VIMNMX.U32 R9, PT, PT, R5, R4, !PT ;  /* 0x0000000405097248 */ /* 0x000fe40007fe0000 */
[----:B------:R-:W-:-:S04]  /*00e0*/  SEL R8, RZ, 0x1, P0 ;  /* 0x00000001ff087807 */ /* 0x000fc80000000000 */
[----:B------:R-:W-:Y:S01]  /*00f0*/  IADD3 R9, PT, PT, R9, -R4, -R8 ;  /* 0x8000000409097210 */ /* 0x000fe20007ffe808 */
[----:B0-----:R-:W0:Y:S02]  /*0100*/  MUFU.RCP R10, R10 ;  /* 0x0000000a000a7308 */ /* 0x001e240000001000 */
[----:B0-----:R-:W-:-:S06]  /*0110*/  VIADD R6, R10, 0xffffffe ;  /* 0x0ffffffe0a067836 */ /* 0x001fcc0000000000 */
[----:B------:R0:W1:Y:S02]  /*0120*/  F2I.FTZ.U32.TRUNC.NTZ R7, R6 ;  /* 0x0000000600077305 */ /* 0x000064000021f000 */
[----:B0-----:R-:W-:Y:S02]  /*0130*/  IMAD.MOV.U32 R6, RZ, RZ, RZ ;  /* 0x000000ffff067224 */ /* 0x001fe400078e00ff */
[----:B-1----:R-:W-:-:S04]  /*0140*/  IMAD.MOV R11, RZ, RZ, -R7 ;  /* 0x000000ffff0b7224 */ /* 0x002fc800078e0a07 */
[----:B------:R-:W-:-:S04]  /*0150*/  IMAD R11, R11, UR12, RZ ;  /* 0x0000000c0b0b7c24 */ /* 0x000fc8000f8e02ff */
[----:B------:R-:W-:-:S06]  /*0160*/  IMAD.HI.U32 R10, R7, R11, R6 ;  /* 0x0000000b070a7227 */ /* 0x000fcc00078e0006 */
[----:B------:R-:W-:-:S04]  /*0170*/  IMAD.HI.U32 R7, R10, R9, RZ ;  /* 0x000000090a077227 */ /* 0x000fc800078e00ff */
[----:B------:R-:W-:-:S04]  /*0180*/  IMAD.MOV R4, RZ, RZ, -R7 ;  /* 0x000000ffff047224 */ /* 0x000fc800078e0a07 */
[----:B------:R-:W-:-:S05]  /*0190*/  IMAD R9, R4, UR12, R9 ;  /* 0x0000000c04097c24 */ /* 0x000fca000f8e0209 */
[----:B------:R-:W-:-:S13]  /*01a0*/  ISETP.GE.U32.AND P0, PT, R9, UR12, PT ;  /* 0x0000000c09007c0c */ /* 0x000fda000bf06070 */
[----:B------:R-:W-:Y:S01]  /*01b0*/  @P0 IADD3 R9, PT, PT, R9, -UR12, RZ ;  /* 0x8000000c09090c10 */ /* 0x000fe2000fffe0ff */
[----:B------:R-:W-:-:S03]  /*01c0*/  @P0 VIADD R7, R7, 0x1 ;  /* 0x0000000107070836 */ /* 0x000fc60000000000 */
[----:B------:R-:W-:-:S13]  /*01d0*/  ISETP.GE.U32.AND P1, PT, R9, UR12, PT ;  /* 0x0000000c09007c0c */ /* 0x000fda000bf26070 */
[----:B------:R-:W-:Y:S01]  /*01e0*/  @P1 VIADD R7, R7, 0x1 ;  /* 0x0000000107071836 */ /* 0x000fe20000000000 */
[----:B------:R-:W-:-:S04]  /*01f0*/  @!P2 LOP3.LUT R7, RZ, UR12, RZ, 0x33, !PT ;  /* 0x0000000cff07ac12 */ /* 0x000fc8000f8e33ff */
[----:B------:R-:W-:-:S04]  /*0200*/  IADD3 R6, PT, PT, R8, R7, RZ ;  /* 0x0000000708067210 */ /* 0x000fc80007ffe0ff */
[C---:B------:R-:W-:Y:S02]  /*0210*/  LOP3.LUT R4, R6.reuse, 0x3, RZ, 0xc0, !PT ;  /* 0x0000000306047812 */ /* 0x040fe400078ec0ff */
[----:B------:R-:W-:Y:S02]  /*0220*/  ISETP.GE.U32.AND P1, PT, R6, 0x3, PT ;  /* 0x000000030600780c */ /* 0x000fe40003f26070 */
[----:B------:R-:W-:Y:S01]  /*0230*/  ISETP.NE.AND P0, PT, R4, 0x3, PT ;  /* 0x000000030400780c */ /* 0x000fe20003f05270 */
[----:B------:R-:W-:-:S12]  /*0240*/  IMAD.MOV.U32 R4, RZ, RZ, R0 ;  /* 0x000000ffff047224 */ /* 0x000fd800078e0000 */
[----:B------:R-:W-:Y:S05]  /*0250*/  @!P0 BRA `(.L_x_3) ;  /* 0x0000000000348947 */ /* 0x000fea0003800000 */
[----:B------:R-:W0:Y:S01]  /*0260*/  S2R R9, SR_CgaCtaId ;  /* 0x0000000000097919 */ /* 0x000e220000008800 */
[----:B------:R-:W-:Y:S01]  /*0270*/  MOV R4, 0x400 ;  /* 0x0000040000047802 */ /* 0x000fe20000000f00 */
[----:B------:R-:W-:Y:S02]  /*0280*/  VIADD R6, R6, 0x1 ;  /* 0x0000000106067836 */ /* 0x000fe40000000000 */
[----:B------:R-:W-:-:S03]  /*0290*/  HFMA2 R7, -RZ, RZ, 0, 0 ;  /* 0x00000000ff077431 */ /* 0x000fc600000001ff */
[----:B------:R-:W-:Y:S02]  /*02a0*/  LOP3.LUT R8, R6, 0x3, RZ, 0xc0, !PT ;  /* 0x0000000306087812 */ /* 0x000fe400078ec0ff */
[----:B0-----:R-:W-:Y:S01]  /*02b0*/  LEA R9, R9, R4, 0x18 ;  /* 0x0000000409097211 */ /* 0x001fe200078ec0ff */
[----:B------:R-:W-:-:S07]  /*02c0*/  IMAD.MOV.U32 R4, RZ, RZ, R0 ;  /* 0x000000ffff047224 */ /* 0x000fce00078e0000 */
.L_x_4:
[C---:B------:R-:W-:Y:S01]  /*02d0*/  IMAD R6, R4.reuse, 0x4, R9 ;  /* 0x0000000404067824 */ /* 0x040fe200078e0209 */
[----:B------:R-:W-:Y:S01]  /*02e0*/  IADD3 R7, PT, PT, R7, 0x1, RZ ;  /* 0x0000000107077810 */ /* 0x000fe20007ffe0ff */
[----:B------:R-:W-:-:S03]  /*02f0*/  VIADD R4, R4, UR12 ;  /* 0x0000000c04047c36 */ /* 0x000fc60008000000 */
[----:B------:R0:W-:Y:S01]  /*0300*/  STS [R6], RZ ;  /* 0x000000ff06007388 */ /* 0x0001e20000000800 */
[----:B------:R-:W-:-:S13]  /*0310*/  ISETP.NE.AND P0, PT, R7, R8, PT ;  /* 0x000000080700720c */ /* 0x000fda0003f05270 */
[----:B0-----:R-:W-:Y:S05]  /*0320*/  @P0 BRA `(.L_x_4) ;  /* 0xfffffffc00e80947 */ /* 0x001fea000383ffff */
.L_x_3:
[----:B------:R-:W-:Y:S05]  /*0330*/  BSYNC.RECONVERGENT B1 ;  /* 0x0000000000017941 */ /* 0x000fea0003800200 */
.L_x_2:
[----:B------:R-:W-:Y:S05]  /*0340*/  @!P1 BRA `(.L_x_1) ;  /* 0x0000000000449947 */ /* 0x000fea0003800000 */
[----:B------:R-:W0:Y:S01]  /*0350*/  S2R R7, SR_CgaCtaId ;  /* 0x0000000000077919 */ /* 0x000e220000008800 */
[----:B------:R-:W-:-:S04]  /*0360*/  MOV R6, 0x400 ;  /* 0x0000040000067802 */ /* 0x000fc80000000f00 */
[----:B0-----:R-:W-:-:S07]  /*0370*/  LEA R9, R7, R6, 0x18 ;  /* 0x0000000607097211 */ /* 0x001fce00078ec0ff */
.L_x_5:
[----:B0-----:R-:W-:Y:S01]  /*0380*/  MOV R7, UR12 ;  /* 0x0000000c00077c02 */ /* 0x001fe20008000f00 */
[----:B------:R-:W-:Y:S01]  /*0390*/  IMAD R10, R4, 0x4, R9 ;  /* 0x00000004040a7824 */ /* 0x000fe200078e0209 */
[----:B------:R-:W-:Y:S01]  /*03a0*/  MOV R8, UR12 ;  /* 0x0000000c00087c02 */ /* 0x000fe20008000f00 */
[----:B------:R-:W-:Y:S02]  /*03b0*/  IMAD.U32 R11, RZ, RZ, UR12 ;  /* 0x0000000cff0b7e24 */ /* 0x000fe4000f8e00ff */
[----:B------:R-:W-:Y:S01]  /*03c0*/  IMAD R6, R7, 0x4, R10 ;  /* 0x0000000407067824 */ /* 0x000fe200078e020a */
[----:B------:R0:W-:Y:S02]  /*03d0*/  STS [R10], RZ ;  /* 0x000000ff0a007388 */ /* 0x0001e40000000800 */
[C---:B------:R-:W-:Y:S01]  /*03e0*/  LEA R4, R11.reuse, R4, 0x2 ;  /* 0x000000040b047211 */ /* 0x040fe200078e10ff */
[----:B------:R-:W-:Y:S01]  /*03f0*/  IMAD R7, R11, 0x4, R6 ;  /* 0x000000040b077824 */ /* 0x000fe200078e0206 */
[----:B------:R0:W-:Y:S02]  /*0400*/  STS [R6], RZ ;  /* 0x000000ff06007388 */ /* 0x0001e40000000800 */
[----:B------:R-:W-:Y:S01]  /*0410*/  ISETP.GE.AND P0, PT, R4, R5, PT ;  /* 0x000000050400720c */ /* 0x000fe20003f06270 */
[----:B------:R-:W-:Y:S01]  /*0420*/  IMAD R8, R8, 0x4, R7 ;  /* 0x0000000408087824 */ /* 0x000fe200078e0207 */
[----:B------:R0:W-:Y:S04]  /*0430*/  STS [R7], RZ ;  /* 0x000000ff07007388 */ /* 0x0001e80000000800 */
[----:B------:R0:W-:Y:S07]  /*0440*/  STS [R8], RZ ;  /* 0x000000ff08007388 */ /* 0x0001ee0000000800 */
[----:B------:R-:W-:Y:S05]  /*0450*/  @!P0 BRA `(.L_x_5) ;  /* 0xfffffffc00c88947 */ /* 0x000fea000383ffff */
.L_x_1:
[----:B------:R-:W-:Y:S05]  /*0460*/  BSYNC.RECONVERGENT B0 ;  /* 0x0000000000007941 */ /* 0x000fea0003800200 */
.L_x_0:
[----:B------:R-:W1:Y:S01]  /*0470*/  S2R R13, SR_CTAID.X ;  /* 0x00000000000d7919 */ /* 0x000e620000002500 */
[----:B------:R-:W2:Y:S01]  /*0480*/  LDCU.64 UR8, c[0x0][0x388] ;  /* 0x00007100ff0877ac */ /* 0x000ea20008000a00 */
[----:B------:R-:W-:Y:S01]  /*0490*/  BSSY.RECONVERGENT B1, `(.L_x_6) ;  /* 0x00001c2000017945 */ /* 0x000fe20003800200 */
[----:B------:R-:W3:Y:S01]  /*04a0*/  LDCU.64 UR10, c[0x0][0x358] ;  /* 0x00006b00ff0a77ac */ /* 0x000ee20008000a00 */
[----:B--2---:R-:W-:Y:S01]  /*04b0*/  UIMAD UR4, UR9, UR8, URZ ;  /* 0x00000008090472a4 */ /* 0x004fe2000f8e02ff */
[----:B-1----:R-:W-:Y:S01]  /*04c0*/  IMAD R13, R13, UR12, R0 ;  /* 0x0000000c0d0d7c24 */ /* 0x002fe2000f8e0200 */
[----:B------:R-:W-:Y:S04]  /*04d0*/  BAR.SYNC.DEFER_BLOCKING 0x0 ;  /* 0x0000000000007b1d */ /* 0x000fe80000010000 */
[----:B------:R-:W-:-:S13]  /*04e0*/  ISETP.GE.AND P0, PT, R13, UR4, PT ;  /* 0x000000040d007c0c */ /* 0x000fda000bf06270 */
[----:B---3--:R-:W-:Y:S05]  /*04f0*/  @P0 BRA `(.L_x_7) ;  /* 0x0000001800ec0947 */ /* 0x008fea0003800000 */
[----:B------:R-:W-:-:S13]  /*0500*/  ISETP.GE.AND P0, PT, R2, 0x1, PT ;  /* 0x000000010200780c */ /* 0x000fda0003f06270 */
[----:B------:R-:W-:Y:S05]  /*0510*/  @!P0 BRA `(.L_x_7) ;  /* 0x0000001800e48947 */ /* 0x000fea0003800000 */
[----:B0-----:R-:W-:Y:S01]  /*0520*/  LOP3.LUT R8, R2, 0x7ffffff8, RZ, 0xc0, !PT ;  /* 0x7ffffff802087812 */ /* 0x001fe200078ec0ff */
[C---:B------:R-:W-:Y:S01]  /*0530*/  IMAD R9, R3.reuse, 0x5, RZ ;  /* 0x0000000503097824 */ /* 0x040fe200078e02ff */
[----:B------:R-:W-:Y:S01]  /*0540*/  I2FP.F32.S32 R14, UR8 ;  /* 0x00000008000e7c45 */ /* 0x000fe20008201400 */
[C---:B------:R-:W-:Y:S02]  /*0550*/  IMAD.SHL.U32 R10, R3.reuse, 0x4, RZ ;  /* 0x00000004030a7824 */ /* 0x040fe400078e00ff */
[C---:B------:R-:W-:Y:S02]  /*0560*/  IMAD R11, R3.reuse, 0x3, RZ ;  /* 0x00000003030b7824 */ /* 0x040fe400078e02ff */
[----:B------:R-:W-:-:S07]  /*0570*/  IMAD.SHL.U32 R12, R3, 0x2, RZ ;  /* 0x00000002030c7824 */ /* 0x000fce00078e00ff */
.L_x_42:
[----:B------:R-:W0:Y:S02]  /*0580*/  LDCU.64 UR4, c[0x0][0x380] ;  /* 0x00007000ff0477ac */ /* 0x000e240008000a00 */
[----:B0-----:R-:W-:-:S04]  /*0590*/  IADD3 R2, P0, PT, R13, UR4, RZ ;  /* 0x000000040d027c10 */ /* 0x001fc8000ff1e0ff */
[----:B-1----:R-:W-:-:S05]  /*05a0*/  LEA.HI.X.SX32 R3, R13, UR5, 0x1, P0 ;  /* 0x000000050d037c11 */ /* 0x002fca00080f0eff */
[----:B--2---:R-:W2:Y:S01]  /*05b0*/  LDG.E.U8 R2, desc[UR10][R2.64] ;  /* 0x0000000a02027981 */ /* 0x004ea2000c1e1100 */
[----:B------:R-:W-:Y:S01]  /*05c0*/  BSSY.RECONVERGENT B0, `(.L_x_8) ;  /* 0x00001a8000007945 */ /* 0x000fe20003800200 */
[----:B--2---:R-:W-:-:S13]  /*05d0*/  ISETP.NE.AND P0, PT, R2, RZ, PT ;  /* 0x000000ff0200720c */ /* 0x004fda0003f05270 */
[----:B---34-:R-:W-:Y:S05]  /*05e0*/  @!P0 BRA `(.L_x_9) ;  /* 0x0000001800948947 */ /* 0x018fea0003800000 */
[----:B------:R-:W0:Y:S01]  /*05f0*/  LDC R16, c[0x0][0x388] ;  /* 0x0000e200ff107b82 */ /* 0x000e220000000800 */
[----:B------:R-:W1:Y:S01]  /*0600*/  LDCU UR4, c[0x0][0x398] ;  /* 0x00007300ff0477ac */ /* 0x000e620008000800 */
[----:B------:R-:W2:Y:S01]  /*0610*/  LDCU UR5, c[0x0][0x38c] ;  /* 0x00007180ff0577ac */ /* 0x000ea20008000800 */
[----:B-1----:R-:W-:Y:S01]  /*0620*/  UISETP.GE.U32.AND UP0, UPT, UR4, 0x8, UPT ;  /* 0x000000080400788c */ /* 0x002fe2000bf06070 */
[----:B0-----:R-:W-:-:S04]  /*0630*/  IABS R5, R16 ;  /* 0x0000001000057213 */ /* 0x001fc80000000000 */
[----:B------:R-:W0:Y:S08]  /*0640*/  I2F.RP R4, R5 ;  /* 0x0000000500047306 */ /* 0x000e300000209400 */
[----:B0-----:R-:W0:Y:S02]  /*0650*/  MUFU.RCP R4, R4 ;  /* 0x0000000400047308 */ /* 0x001e240000001000 */
[----:B0-----:R-:W-:-:S06]  /*0660*/  IADD3 R2, PT, PT, R4, 0xffffffe, RZ ;  /* 0x0ffffffe04027810 */ /* 0x001fcc0007ffe0ff */
[----:B------:R0:W1:Y:S02]  /*0670*/  F2I.FTZ.U32.TRUNC.NTZ R3, R2 ;  /* 0x0000000200037305 */ /* 0x000064000021f000 */
[----:B0-----:R-:W-:Y:S02]  /*0680*/  IMAD.MOV.U32 R2, RZ, RZ, RZ ;  /* 0x000000ffff027224 */ /* 0x001fe400078e00ff */
[----:B-1----:R-:W-:-:S04]  /*0690*/  IMAD.MOV R6, RZ, RZ, -R3 ;  /* 0x000000ffff067224 */ /* 0x002fc800078e0a03 */
[----:B------:R-:W-:Y:S01]  /*06a0*/  IMAD R7, R6, R5, RZ ;  /* 0x0000000506077224 */ /* 0x000fe200078e02ff */
[----:B------:R-:W-:-:S03]  /*06b0*/  IABS R6, R13 ;  /* 0x0000000d00067213 */ /* 0x000fc60000000000 */
[----:B------:R-:W-:Y:S01]  /*06c0*/  IMAD.HI.U32 R3, R3, R7, R2 ;  /* 0x0000000703037227 */ /* 0x000fe200078e0002 */
[----:B------:R-:W-:-:S04]  /*06d0*/  LOP3.LUT R2, R13, R16, RZ, 0x3c, !PT ;  /* 0x000000100d027212 */ /* 0x000fc800078e3cff */
[----:B------:R-:W-:Y:S01]  /*06e0*/  ISETP.GE.AND P2, PT, R2, RZ, PT ;  /* 0x000000ff0200720c */ /* 0x000fe20003f46270 */
[----:B------:R-:W-:-:S05]  /*06f0*/  IMAD.HI.U32 R3, R3, R6, RZ ;  /* 0x0000000603037227 */ /* 0x000fca00078e00ff */
[----:B------:R-:W-:-:S05]  /*0700*/  IADD3 R4, PT, PT, -R3, RZ, RZ ;  /* 0x000000ff03047210 */ /* 0x000fca0007ffe1ff */
[----:B------:R-:W-:-:S05]  /*0710*/  IMAD R4, R5, R4, R6 ;  /* 0x0000000405047224 */ /* 0x000fca00078e0206 */
[----:B------:R-:W-:-:S13]  /*0720*/  ISETP.GT.U32.AND P1, PT, R5, R4, PT ;  /* 0x000000040500720c */ /* 0x000fda0003f24070 */
[----:B------:R-:W-:Y:S02]  /*0730*/  @!P1 IMAD.IADD R4, R4, 0x1, -R5 ;  /* 0x0000000104049824 */ /* 0x000fe400078e0a05 */
[----:B------:R-:W-:Y:S01]  /*0740*/  @!P1 VIADD R3, R3, 0x1 ;  /* 0x0000000103039836 */ /* 0x000fe20000000000 */
[----:B------:R-:W-:Y:S02]  /*0750*/  ISETP.NE.AND P1, PT, R16, RZ, PT ;  /* 0x000000ff1000720c */ /* 0x000fe40003f25270 */
[----:B------:R-:W-:Y:S02]  /*0760*/  ISETP.GE.U32.AND P0, PT, R4, R5, PT ;  /* 0x000000050400720c */ /* 0x000fe40003f06070 */
[----:B--2---:R-:W-:-:S11]  /*0770*/  I2FP.F32.S32 R4, UR5 ;  /* 0x0000000500047c45 */ /* 0x004fd60008201400 */
[----:B------:R-:W-:-:S05]  /*0780*/  @P0 IADD3 R3, PT, PT, R3, 0x1, RZ ;  /* 0x0000000103030810 */ /* 0x000fca0007ffe0ff */
[----:B------:R-:W-:Y:S01]  /*0790*/  @!P2 IMAD.MOV R3, RZ, RZ, -R3 ;  /* 0x000000ffff03a224 */ /* 0x000fe200078e0a03 */
[----:B------:R-:W-:-:S04]  /*07a0*/  @!P1 LOP3.LUT R3, RZ, R16, RZ, 0x33, !PT ;  /* 0x00000010ff039212 */ /* 0x000fc800078e33ff */
[----:B------:R-:W-:Y:S01]  /*07b0*/  I2FP.F32.S32 R15, R3 ;  /* 0x00000003000f7245 */ /* 0x000fe20000201400 */
[----:B------:R-:W-:-:S04]  /*07c0*/  IMAD.MOV R2, RZ, RZ, -R3 ;  /* 0x000000ffff027224 */ /* 0x000fc800078e0a03 */
[----:B------:R-:W-:Y:S02]  /*07d0*/  IMAD R2, R16, R2, R13 ;  /* 0x0000000210027224 */ /* 0x000fe400078e020d */
[----:B------:R-:W-:-:S03]  /*07e0*/  FFMA R15, R4, -0.5, R15 ;  /* 0xbf000000040f7823 */ /* 0x000fc6000000000f */
[----:B------:R-:W-:Y:S02]  /*07f0*/  I2FP.F32.S32 R3, R2 ;  /* 0x0000000200037245 */ /* 0x000fe40000201400 */
[----:B------:R-:W-:-:S03]  /*0800*/  MOV R2, RZ ;  /* 0x000000ff00027202 */ /* 0x000fc60000000f00 */
[----:B------:R-:W-:Y:S01]  /*0810*/  FFMA R16, R14, -0.5, R3 ;  /* 0xbf0000000e107823 */ /* 0x000fe20000000003 */
[----:B------:R-:W-:Y:S06]  /*0820*/  BRA.U !UP0, `(.L_x_10) ;  /* 0x0000000d08307547 */ /* 0x000fec000b800000 */
[----:B------:R-:W0:Y:S01]  /*0830*/  LDCU.64 UR6, c[0x0][0x3a8] ;  /* 0x00007500ff0677ac */ /* 0x000e220008000a00 */
[----:B------:R-:W-:Y:S01]  /*0840*/  IMAD.MOV R35, RZ, RZ, -R8 ;  /* 0x000000ffff237224 */ /* 0x000fe200078e0a08 */
[----:B------:R-:W-:Y:S01]  /*0850*/  MOV R18, R12 ;  /* 0x0000000c00127202 */ /* 0x000fe20000000f00 */
[----:B------:R-:W-:Y:S01]  /*0860*/  IMAD.MOV.U32 R17, RZ, RZ, RZ ;  /* 0x000000ffff117224 */ /* 0x000fe200078e00ff */
[----:B------:R-:W1:Y:S01]  /*0870*/  LDCU.64 UR4, c[0x0][0x3b0] ;  /* 0x00007600ff0477ac */ /* 0x000e620008000a00 */
[----:B------:R-:W-:Y:S01]  /*0880*/  IMAD.MOV.U32 R19, RZ, RZ, R11 ;  /* 0x000000ffff137224 */ /* 0x000fe200078e000b */
[----:B------:R-:W-:Y:S01]  /*0890*/  MOV R20, R10 ;  /* 0x0000000a00147202 */ /* 0x000fe20000000f00 */
[----:B------:R-:W-:Y:S01]  /*08a0*/  IMAD.MOV.U32 R21, RZ, RZ, R9 ;  /* 0x000000ffff157224 */ /* 0x000fe200078e0009 */
[----:B------:R-:W2:Y:S01]  /*08b0*/  LDCU UR9, c[0x0][0x39c] ;  /* 0x00007380ff0977ac */ /* 0x000ea20008000800 */
[----:B------:R-:W3:Y:S01]  /*08c0*/  LDCU UR13, c[0x0][0x39c] ;  /* 0x00007380ff0d77ac */ /* 0x000ee20008000800 */
[----:B0-----:R-:W-:-:S02]  /*08d0*/  UIADD3 UR6, UP0, UPT, UR6, 0x10, URZ ;  /* 0x0000001006067890 */ /* 0x001fc4000ff1e0ff */
[----:B-1----:R-:W-:Y:S02]  /*08e0*/  UIADD3 UR4, UP1, UPT, UR4, 0x10, URZ ;  /* 0x0000001004047890 */ /* 0x002fe4000ff3e0ff */
[----:B------:R-:W-:Y:S02]  /*08f0*/  UIADD3.X UR7, UPT, UPT, URZ, UR7, URZ, UP0, !UPT ;  /* 0x00000007ff077290 */ /* 0x000fe400087fe4ff */
[----:B------:R-:W-:Y:S01]  /*0900*/  IMAD.U32 R4, RZ, RZ, UR6 ;  /* 0x00000006ff047e24 */ /* 0x000fe2000f8e00ff */
[----:B--2---:R-:W-:Y:S02]  /*0910*/  UIMAD UR14, UR9, 0x6, URZ ;  /* 0x00000006090e78a4 */ /* 0x004fe4000f8e02ff */
[----:B------:R-:W-:Y:S01]  /*0920*/  UIADD3.X UR5, UPT, UPT, URZ, UR5, URZ, UP1, !UPT ;  /* 0x00000005ff057290 */ /* 0x000fe20008ffe4ff */
[----:B------:R-:W-:Y:S01]  /*0930*/  MOV R2, UR4 ;  /* 0x0000000400027c02 */ /* 0x000fe20008000f00 */
[----:B------:R-:W-:Y:S01]  /*0940*/  UIMAD UR9, UR9, 0x7, URZ ;  /* 0x00000007090978a4 */ /* 0x000fe2000f8e02ff */
[----:B---3--:R-:W-:Y:S01]  /*0950*/  MOV R22, UR13 ;  /* 0x0000000d00167c02 */ /* 0x008fe20008000f00 */
[----:B------:R-:W-:-:S02]  /*0960*/  IMAD.U32 R23, RZ, RZ, UR14 ;  /* 0x0000000eff177e24 */ /* 0x000fc4000f8e00ff */
[----:B------:R-:W-:Y:S01]  /*0970*/  IMAD.U32 R5, RZ, RZ, UR7 ;  /* 0x00000007ff057e24 */ /* 0x000fe2000f8e00ff */
[----:B------:R-:W-:Y:S02]  /*0980*/  MOV R3, UR5 ;  /* 0x0000000500037c02 */ /* 0x000fe40008000f00 */
[----:B------:R-:W-:-:S07]  /*0990*/  MOV R24, UR9 ;  /* 0x0000000900187c02 */ /* 0x000fce0008000f00 */
.L_x_27:
[----:B--2---:R-:W2:Y:S04]  /*09a0*/  LDG.E R6, desc[UR10][R2.64+-0x10] ;  /* 0xfffff00a02067981 */ /* 0x004ea8000c1e1900 */
[----:B0--3--:R-:W3:Y:S04]  /*09b0*/  LDG.E R30, desc[UR10][R2.64+-0x8] ;  /* 0xfffff80a021e7981 */ /* 0x009ee8000c1e1900 */
[----:B----4-:R-:W4:Y:S04]  /*09c0*/  LDG.E R37, desc[UR10][R4.64+-0x8] ;  /* 0xfffff80a04257981 */ /* 0x010f28000c1e1900 */
[----:B------:R-:W5:Y:S04]  /*09d0*/  LDG.E R26, desc[UR10][R2.64] ;  /* 0x0000000a021a7981 */ /* 0x000f68000c1e1900 */
[----:B------:R-:W5:Y:S04]  /*09e0*/  LDG.E R28, desc[UR10][R2.64+-0xc] ;  /* 0xfffff40a021c7981 */ /* 0x000f68000c1e1900 */
[----:B------:R-:W5:Y:S04]  /*09f0*/  LDG.E R31, desc[UR10][R4.64] ;  /* 0x0000000a041f7981 */ /* 0x000f68000c1e1900 */
[----:B------:R-:W5:Y:S04]  /*0a00*/  LDG.E R27, desc[UR10][R4.64+-0xc] ;  /* 0xfffff40a041b7981 */ /* 0x000f68000c1e1900 */
[----:B------:R-:W5:Y:S04]  /*0a10*/  LDG.E R7, desc[UR10][R4.64+-0x10] ;  /* 0xfffff00a04077981 */ /* 0x000f68000c1e1900 */
[----:B------:R-:W5:Y:S04]  /*0a20*/  LDG.E R34, desc[UR10][R2.64+-0x4] ;  /* 0xfffffc0a02227981 */ /* 0x000f68000c1e1900 */
[----:B------:R-:W5:Y:S04]  /*0a30*/  LDG.E R33, desc[UR10][R4.64+-0x4] ;  /* 0xfffffc0a04217981 */ /* 0x000f68000c1e1900 */
[----:B------:R-:W5:Y:S04]  /*0a40*/  LDG.E R29, desc[UR10][R4.64+0x4] ;  /* 0x0000040a041d7981 */ /* 0x000f68000c1e1900 */
[----:B------:R-:W5:Y:S01]  /*0a50*/  LDG.E R32, desc[UR10][R2.64+0x8] ;  /* 0x0000080a02207981 */ /* 0x000f62000c1e1900 */
[C---:B-12---:R-:W-:Y:S01]  /*0a60*/  FMUL R25, R15.reuse, R6 ;  /* 0x000000060f197220 */ /* 0x046fe20000400000 */
[----:B---3--:R-:W-:-:S04]  /*0a70*/  FMUL R6, R15, R30 ;  /* 0x0000001e0f067220 */ /* 0x008fc80000400000 */
[----:B----4-:R-:W-:Y:S02]  /*0a80*/  FFMA R37, R16, R37, R6 ;  /* 0x0000002510257223 */ /* 0x010fe40000000006 */
[----:B------:R-:W2:Y:S01]  /*0a90*/  LDG.E R6, desc[UR10][R2.64+0x4] ;  /* 0x0000040a02067981 */ /* 0x000ea2000c1e1900 */
[C---:B-----5:R-:W-:Y:S01]  /*0aa0*/  FMUL R26, R15.reuse, R26 ;  /* 0x0000001a0f1a7220 */ /* 0x060fe20000400000 */
[----:B------:R-:W-:-:S03]  /*0ab0*/  FMUL R28, R15, R28 ;  /* 0x0000001c0f1c7220 */ /* 0x000fc60000400000 */
[C---:B------:R-:W-:Y:S02]  /*0ac0*/  FFMA R31, R16.reuse, R31, R26 ;  /* 0x0000001f101f7223 */ /* 0x040fe4000000001a */
[----:B------:R-:W3:Y:S01]  /*0ad0*/  LDG.E R26, desc[UR10][R2.64+0xc] ;  /* 0x00000c0a021a7981 */ /* 0x000ee2000c1e1900 */
[----:B------:R-:W-:-:S03]  /*0ae0*/  FFMA R28, R16, R27, R28 ;  /* 0x0000001b101c7223 */ /* 0x000fc6000000001c */
[----:B------:R-:W4:Y:S01]  /*0af0*/  LDG.E R27, desc[UR10][R4.64+0x8] ;  /* 0x0000080a041b7981 */ /* 0x000f22000c1e1900 */
[----:B------:R-:W-:-:S03]  /*0b00*/  FFMA R30, R16, R7, R25 ;  /* 0x00000007101e7223 */ /* 0x000fc60000000019 */
[----:B------:R-:W5:Y:S01]  /*0b10*/  LDG.E R25, desc[UR10][R4.64+0xc] ;  /* 0x00000c0a04197981 */ /* 0x000f62000c1e1900 */
[----:B------:R-:W-:-:S04]  /*0b20*/  FMUL R7, R15, R34 ;  /* 0x000000220f077220 */ /* 0x000fc80000400000 */
[----:B------:R-:W-:Y:S01]  /*0b30*/  FFMA R33, R16, R33, R7 ;  /* 0x0000002110217223 */ /* 0x000fe20000000007 */
[C---:B------:R-:W-:Y:S01]  /*0b40*/  FMUL R32, R15.reuse, R32 ;  /* 0x000000200f207220 */ /* 0x040fe20000400000 */
[----:B------:R-:W-:Y:S01]  /*0b50*/  BSSY.RECONVERGENT B2, `(.L_x_11) ;  /* 0x0000049000027945 */ /* 0x000fe20003800200 */
[----:B--2---:R-:W-:-:S04]  /*0b60*/  FMUL R7, R15, R6 ;  /* 0x000000060f077220 */ /* 0x004fc80000400000 */
[C---:B------:R-:W-:Y:S02]  /*0b70*/  FFMA R29, R16.reuse, R29, R7 ;  /* 0x0000001d101d7223 */ /* 0x040fe40000000007 */
[----:B------:R-:W0:Y:S01]  /*0b80*/  LDC.64 R6, c[0x0][0x3a0] ;  /* 0x0000e800ff067b82 */ /* 0x000e220000000a00 */
[----:B---3--:R-:W-:Y:S01]  /*0b90*/  FMUL R26, R15, R26 ;  /* 0x0000001a0f1a7220 */ /* 0x008fe20000400000 */
[----:B----4-:R-:W-:-:S03]  /*0ba0*/  FFMA R27, R16, R27, R32 ;  /* 0x0000001b101b7223 */ /* 0x010fc60000000020 */
[----:B-----5:R-:W-:Y:S01]  /*0bb0*/  FFMA R25, R16, R25, R26 ;  /* 0x0000001910197223 */ /* 0x020fe2000000001a */
[--C-:B0-----:R-:W-:Y:S01]  /*0bc0*/  FADD R30, R30, R6.reuse ;  /* 0x000000061e1e7221 */ /* 0x101fe20000000000 */
[--C-:B------:R-:W-:Y:S01]  /*0bd0*/  FADD R28, R28, R6.reuse ;  /* 0x000000061c1c7221 */ /* 0x100fe20000000000 */
[--C-:B------:R-:W-:Y:S01]  /*0be0*/  FADD R26, R37, R6.reuse ;  /* 0x00000006251a7221 */ /* 0x100fe20000000000 */
[--C-:B------:R-:W-:Y:S01]  /*0bf0*/  FADD R32, R33, R6.reuse ;  /* 0x0000000621207221 */ /* 0x100fe20000000000 */
[--C-:B------:R-:W-:Y:S01]  /*0c00*/  FADD R34, R31, R6.reuse ;  /* 0x000000061f227221 */ /* 0x100fe20000000000 */
[--C-:B------:R-:W-:Y:S01]  /*0c10*/  FADD R36, R29, R6.reuse ;  /* 0x000000061d247221 */ /* 0x100fe20000000000 */
[--C-:B------:R-:W-:Y:S01]  /*0c20*/  FADD R27, R27, R6.reuse ;  /* 0x000000061b1b7221 */ /* 0x100fe20000000000 */
[----:B------:R-:W-:Y:S01]  /*0c30*/  FADD R6, R25, R6 ;  /* 0x0000000619067221 */ /* 0x000fe20000000000 */
[-C--:B------:R-:W-:Y:S01]  /*0c40*/  FMUL R30, R30, R7.reuse ;  /* 0x000000071e1e7220 */ /* 0x080fe20000400000 */
[-C--:B------:R-:W-:Y:S01]  /*0c50*/  FMUL R28, R28, R7.reuse ;  /* 0x000000071c1c7220 */ /* 0x080fe20000400000 */
[-C--:B------:R-:W-:Y:S01]  /*0c60*/  FMUL R26, R26, R7.reuse ;  /* 0x000000071a1a7220 */ /* 0x080fe20000400000 */
[-C--:B------:R-:W-:Y:S01]  /*0c70*/  FMUL R32, R32, R7.reuse ;  /* 0x0000000720207220 */ /* 0x080fe20000400000 */
[-C--:B------:R-:W-:Y:S01]  /*0c80*/  FMUL R34, R34, R7.reuse ;  /* 0x0000000722227220 */ /* 0x080fe20000400000 */
[-C--:B------:R-:W-:Y:S01]  /*0c90*/  FMUL R36, R36, R7.reuse ;  /* 0x0000000724247220 */ /* 0x080fe20000400000 */
[-C--:B------:R-:W-:Y:S01]  /*0ca0*/  FMUL R27, R27, R7.reuse ;  /* 0x000000071b1b7220 */ /* 0x080fe20000400000 */
[----:B------:R-:W-:Y:S01]  /*0cb0*/  FMUL R6, R6, R7 ;  /* 0x0000000706067220 */ /* 0x000fe20000400000 */
[----:B------:R-:W-:-:S05]  /*0cc0*/  IMAD.MOV.U32 R7, RZ, RZ, 0x3f000000 ;  /* 0x3f000000ff077424 */ /* 0x000fca00078e00ff */
[C---:B------:R-:W-:Y:S02]  /*0cd0*/  LOP3.LUT R25, R7.reuse, 0x80000000, R30, 0xb8, !PT ;  /* 0x8000000007197812 */ /* 0x040fe400078eb81e */
[----:B------:R-:W-:-:S03]  /*0ce0*/  LOP3.LUT R29, R7, 0x80000000, R26, 0xb8, !PT ;  /* 0x80000000071d7812 */ /* 0x000fc600078eb81a */
[----:B------:R-:W-:Y:S01]  /*0cf0*/  FADD.RZ R30, R30, R25 ;  /* 0x000000191e1e7221 */ /* 0x000fe2000000c000 */
[C---:B------:R-:W-:Y:S02]  /*0d00*/  LOP3.LUT R25, R7.reuse, 0x80000000, R28, 0xb8, !PT ;  /* 0x8000000007197812 */ /* 0x040fe400078eb81c */
[C---:B------:R-:W-:Y:S01]  /*0d10*/  LOP3.LUT R31, R7.reuse, 0x80000000, R32, 0xb8, !PT ;  /* 0x80000000071f7812 */ /* 0x040fe200078eb820 */
[----:B------:R-:W-:Y:S02]  /*0d20*/  FADD.RZ R29, R26, R29 ;  /* 0x0000001d1a1d7221 */ /* 0x000fe4000000c000 */
[----:B------:R-:W-:Y:S02]  /*0d30*/  FADD.RZ R25, R28, R25 ;  /* 0x000000191c197221 */ /* 0x000fe4000000c000 */
[----:B------:R-:W-:Y:S01]  /*0d40*/  FADD.RZ R26, R32, R31 ;  /* 0x0000001f201a7221 */ /* 0x000fe2000000c000 */
[----:B------:R-:W0:Y:S01]  /*0d50*/  LDC R28, c[0x0][0x39c] ;  /* 0x0000e700ff1c7b82 */ /* 0x000e220000000800 */
[C---:B------:R-:W-:Y:S01]  /*0d60*/  LOP3.LUT R31, R7.reuse, 0x80000000, R34, 0xb8, !PT ;  /* 0x80000000071f7812 */ /* 0x040fe200078eb822 */
[----:B------:R-:W0:Y:S04]  /*0d70*/  F2I.TRUNC.NTZ R30, R30 ;  /* 0x0000001e001e7305 */ /* 0x000e28000020f100 */
[----:B------:R-:W-:Y:S01]  /*0d80*/  FADD.RZ R31, R34, R31 ;  /* 0x0000001f221f7221 */ /* 0x000fe2000000c000 */
[----:B------:R-:W-:-:S02]  /*0d90*/  LOP3.LUT R34, R7, 0x80000000, R27, 0xb8, !PT ;  /* 0x8000000007227812 */ /* 0x000fc400078eb81b */
[----:B------:R-:W-:-:S03]  /*0da0*/  LOP3.LUT R33, R7, 0x80000000, R36, 0xb8, !PT ;  /* 0x8000000007217812 */ /* 0x000fc600078eb824 */
[----:B------:R-:W-:Y:S01]  /*0db0*/  FADD.RZ R34, R27, R34 ;  /* 0x000000221b227221 */ /* 0x000fe2000000c000 */
[----:B------:R-:W-:Y:S01]  /*0dc0*/  LOP3.LUT R27, R7, 0x80000000, R6, 0xb8, !PT ;  /* 0x80000000071b7812 */ /* 0x000fe200078eb806 */
[----:B------:R-:W1:Y:S01]  /*0dd0*/  F2I.TRUNC.NTZ R25, R25 ;  /* 0x0000001900197305 */ /* 0x000e62000020f100 */
[----:B------:R-:W-:-:S03]  /*0de0*/  FADD.RZ R32, R36, R33 ;  /* 0x0000002124207221 */ /* 0x000fc6000000c000 */
[----:B------:R-:W-:-:S04]  /*0df0*/  FADD.RZ R27, R6, R27 ;  /* 0x0000001b061b7221 */ /* 0x000fc8000000c000 */
[----:B------:R-:W2:Y:S01]  /*0e00*/  F2I.TRUNC.NTZ R29, R29 ;  /* 0x0000001d001d7305 */ /* 0x000ea2000020f100 */
[----:B0-----:R-:W-:-:S07]  /*0e10*/  ISETP.GE.AND P6, PT, R30, R28, PT ;  /* 0x0000001c1e00720c */ /* 0x001fce0003fc6270 */
[----:B------:R-:W0:Y:S01]  /*0e20*/  F2I.TRUNC.NTZ R26, R26 ;  /* 0x0000001a001a7305 */ /* 0x000e22000020f100 */
[----:B------:R-:W-:-:S07]  /*0e30*/  ISETP.LT.OR P6, PT, R30, RZ, P6 ;  /* 0x000000ff1e00720c */ /* 0x000fce00037c1670 */
[----:B------:R-:W3:Y:S01]  /*0e40*/  F2I.TRUNC.NTZ R31, R31 ;  /* 0x0000001f001f7305 */ /* 0x000ee2000020f100 */
[----:B-1----:R-:W-:-:S07]  /*0e50*/  ISETP.GE.AND P0, PT, R25, R28, PT ;  /* 0x0000001c1900720c */ /* 0x002fce0003f06270 */
[----:B------:R-:W1:Y:S08]  /*0e60*/  F2I.TRUNC.NTZ R32, R32 ;  /* 0x0000002000207305 */ /* 0x000e70000020f100 */
[----:B------:R-:W4:Y:S08]  /*0e70*/  F2I.TRUNC.NTZ R7, R34 ;  /* 0x0000002200077305 */ /* 0x000f30000020f100 */
[----:B------:R-:W5:Y:S01]  /*0e80*/  F2I.TRUNC.NTZ R27, R27 ;  /* 0x0000001b001b7305 */ /* 0x000f62000020f100 */
[----:B------:R-:W-:-:S02]  /*0e90*/  ISETP.LT.OR P0, PT, R25, RZ, P0 ;  /* 0x000000ff1900720c */ /* 0x000fc40000701670 */
[-C--:B--2---:R-:W-:Y:S02]  /*0ea0*/  ISETP.GE.AND P5, PT, R29, R28.reuse, PT ;  /* 0x0000001c1d00720c */ /* 0x084fe40003fa6270 */
[----:B------:R-:W-:Y:S02]  /*0eb0*/  P2R R6, PR, RZ, 0x1 ;  /* 0x00000001ff067803 */ /* 0x000fe40000000000 */
[-C--:B0-----:R-:W-:Y:S02]  /*0ec0*/  ISETP.GE.AND P4, PT, R26, R28.reuse, PT ;  /* 0x0000001c1a00720c */ /* 0x081fe40003f86270 */
[-C--:B---3--:R-:W-:Y:S02]  /*0ed0*/  ISETP.GE.AND P3, PT, R31, R28.reuse, PT ;  /* 0x0000001c1f00720c */ /* 0x088fe40003f66270 */
[-C--:B-1----:R-:W-:Y:S02]  /*0ee0*/  ISETP.GE.AND P2, PT, R32, R28.reuse, PT ;  /* 0x0000001c2000720c */ /* 0x082fe40003f46270 */
[----:B----4-:R-:W-:-:S02]  /*0ef0*/  ISETP.GE.AND P1, PT, R7, R28, PT ;  /* 0x0000001c0700720c */ /* 0x010fc40003f26270 */
[----:B-----5:R-:W-:Y:S02]  /*0f00*/  ISETP.GE.AND P0, PT, R27, R28, PT ;  /* 0x0000001c1b00720c */ /* 0x020fe40003f06270 */
[----:B------:R-:W-:Y:S02]  /*0f10*/  ISETP.LT.OR P5, PT, R29, RZ, P5 ;  /* 0x000000ff1d00720c */ /* 0x000fe40002fa1670 */
[----:B------:R-:W-:Y:S02]  /*0f20*/  ISETP.LT.OR P4, PT, R26, RZ, P4 ;  /* 0x000000ff1a00720c */ /* 0x000fe40002781670 */
[----:B------:R-:W-:Y:S02]  /*0f30*/  ISETP.LT.OR P3, PT, R31, RZ, P3 ;  /* 0x000000ff1f00720c */ /* 0x000fe40001f61670 */
[----:B------:R-:W-:Y:S02]  /*0f40*/  ISETP.LT.OR P2, PT, R32, RZ, P2 ;  /* 0x000000ff2000720c */ /* 0x000fe40001741670 */
[----:B------:R-:W-:-:S02]  /*0f50*/  ISETP.LT.OR P1, PT, R7, RZ, P1 ;  /* 0x000000ff0700720c */ /* 0x000fc40000f21670 */
[----:B------:R-:W-:Y:S01]  /*0f60*/  ISETP.LT.OR P0, PT, R27, RZ, P0 ;  /* 0x000000ff1b00720c */ /* 0x000fe20000701670 */
[----:B------:R-:W-:-:S12]  /*0f70*/  @P6 BRA `(.L_x_12) ;  /* 0x0000000000186947 */ /* 0x000fd80003800000 */
[----:B------:R-:W0:Y:S01]  /*0f80*/  S2UR UR5, SR_CgaCtaId ;  /* 0x00000000000579c3 */ /* 0x000e220000008800 */
[----:B------:R-:W-:Y:S01]  /*0f90*/  UMOV UR4, 0x400 ;  /* 0x0000040000047882 */ /* 0x000fe20000000000 */
[----:B------:R-:W-:Y:S01]  /*0fa0*/  IADD3 R30, PT, PT, R30, R17, RZ ;  /* 0x000000111e1e7210 */ /* 0x000fe20007ffe0ff */
[----:B0-----:R-:W-:-:S06]  /*0fb0*/  ULEA UR4, UR5, UR4, 0x18 ;  /* 0x0000000405047291 */ /* 0x001fcc000f8ec0ff */
[----:B------:R-:W-:-:S05]  /*0fc0*/  LEA R30, R30, UR4, 0x2 ;  /* 0x000000041e1e7c11 */ /* 0x000fca000f8e10ff */
[----:B------:R0:W-:Y:S02]  /*0fd0*/  ATOMS.POPC.INC.32 RZ, [R30+URZ] ;  /* 0x000000001eff7f8c */ /* 0x0001e4000d8000ff */
.L_x_12:
[----:B------:R-:W-:Y:S05]  /*0fe0*/  BSYNC.RECONVERGENT B2 ;  /* 0x0000000000027941 */ /* 0x000fea0003800200 */
.L_x_11:
[----:B------:R-:W-:Y:S01]  /*0ff0*/  ISETP.NE.AND P6, PT, R6, RZ, PT ;  /* 0x000000ff0600720c */ /* 0x000fe20003fc5270 */
[----:B------:R-:W-:-:S12]  /*1000*/  BSSY.RECONVERGENT B2, `(.L_x_13) ;  /* 0x0000008000027945 */ /* 0x000fd80003800200 */
[----:B------:R-:W-:Y:S05]  /*1010*/  @P6 BRA `(.L_x_14) ;  /* 0x0000000000186947 */ /* 0x000fea0003800000 */
[----:B------:R-:W1:Y:S01]  /*1020*/  S2UR UR5, SR_CgaCtaId ;  /* 0x00000000000579c3 */ /* 0x000e620000008800 */
[----:B------:R-:W-:Y:S01]  /*1030*/  UMOV UR4, 0x400 ;  /* 0x0000040000047882 */ /* 0x000fe20000000000 */
[----:B------:R-:W-:Y:S01]  /*1040*/  IMAD.IADD R25, R25, 0x1, R22 ;  /* 0x0000000119197824 */ /* 0x000fe200078e0216 */
[----:B-1----:R-:W-:-:S06]  /*1050*/  ULEA UR4, UR5, UR4, 0x18 ;  /* 0x0000000405047291 */ /* 0x002fcc000f8ec0ff */
[----:B------:R-:W-:-:S05]  /*1060*/  LEA R25, R25, UR4, 0x2 ;  /* 0x0000000419197c11 */ /* 0x000fca000f8e10ff */
[----:B------:R1:W-:Y:S02]  /*1070*/  ATOMS.POPC.INC.32 RZ, [R25+URZ] ;  /* 0x0000000019ff7f8c */ /* 0x0003e4000d8000ff */
.L_x_14:
[----:B------:R-:W-:Y:S05]  /*1080*/  BSYNC.RECONVERGENT B2 ;  /* 0x0000000000027941 */ /* 0x000fea0003800200 */
.L_x_13:
[----:B------:R-:W-:Y:S04]  /*1090*/  BSSY.RECONVERGENT B2, `(.L_x_15) ;  /* 0x0000008000027945 */ /* 0x000fe80003800200 */
[----:B------:R-:W-:Y:S05]  /*10a0*/  @P5 BRA `(.L_x_16) ;  /* 0x0000000000185947 */ /* 0x000fea0003800000 */
[----:B------:R-:W2:Y:S01]  /*10b0*/  S2UR UR5, SR_CgaCtaId ;  /* 0x00000000000579c3 */ /* 0x000ea20000008800 */
[----:B------:R-:W-:Y:S01]  /*10c0*/  UMOV UR4, 0x400 ;  /* 0x0000040000047882 */ /* 0x000fe20000000000 */
[----:B------:R-:W-:Y:S01]  /*10d0*/  IADD3 R29, PT, PT, R29, R18, RZ ;  /* 0x000000121d1d7210 */ /* 0x000fe20007ffe0ff */
[----:B--2---:R-:W-:-:S06]  /*10e0*/  ULEA UR4, UR5, UR4, 0x18 ;  /* 0x0000000405047291 */ /* 0x004fcc000f8ec0ff */
[----:B------:R-:W-:-:S05]  /*10f0*/  LEA R29, R29, UR4, 0x2 ;  /* 0x000000041d1d7c11 */ /* 0x000fca000f8e10ff */
[----:B------:R2:W-:Y:S02]  /*1100*/  ATOMS.POPC.INC.32 RZ, [R29+URZ] ;  /* 0x000000001dff7f8c */ /* 0x0005e4000d8000ff */
.L_x_16:
[----:B------:R-:W-:Y:S05]  /*1110*/  BSYNC.RECONVERGENT B2 ;  /* 0x0000000000027941 */ /* 0x000fea0003800200 */
.L_x_15:
[----:B------:R-:W-:Y:S04]  /*1120*/  BSSY.RECONVERGENT B2, `(.L_x_17) ;  /* 0x0000008000027945 */ /* 0x000fe80003800200 */
[----:B------:R-:W-:Y:S05]  /*1130*/  @P4 BRA `(.L_x_18) ;  /* 0x0000000000184947 */ /* 0x000fea0003800000 */
[----:B------:R-:W3:Y:S01]  /*1140*/  S2UR UR5, SR_CgaCtaId ;  /* 0x00000000000579c3 */ /* 0x000ee20000008800 */
[----:B------:R-:W-:Y:S01]  /*1150*/  UMOV UR4, 0x400 ;  /* 0x0000040000047882 */ /* 0x000fe20000000000 */
[----:B------:R-:W-:Y:S01]  /*1160*/  IMAD.IADD R26, R26, 0x1, R19 ;  /* 0x000000011a1a7824 */ /* 0x000fe200078e0213 */
[----:B---3--:R-:W-:-:S06]  /*1170*/  ULEA UR4, UR5, UR4, 0x18 ;  /* 0x0000000405047291 */ /* 0x008fcc000f8ec0ff */
[----:B------:R-:W-:-:S05]  /*1180*/  LEA R26, R26, UR4, 0x2 ;  /* 0x000000041a1a7c11 */ /* 0x000fca000f8e10ff */
[----:B------:R3:W-:Y:S02]  /*1190*/  ATOMS.POPC.INC.32 RZ, [R26+URZ] ;  /* 0x000000001aff7f8c */ /* 0x0007e4000d8000ff */
.L_x_18:
[----:B------:R-:W-:Y:S05]  /*11a0*/  BSYNC.RECONVERGENT B2 ;  /* 0x0000000000027941 */ /* 0x000fea0003800200 */
.L_x_17:
[----:B------:R-:W-:Y:S04]  /*11b0*/  BSSY.RECONVERGENT B2, `(.L_x_19) ;  /* 0x0000008000027945 */ /* 0x000fe80003800200 */
[----:B------:R-:W-:Y:S05]  /*11c0*/  @P3 BRA `(.L_x_20) ;  /* 0x0000000000183947 */ /* 0x000fea0003800000 */
[----:B------:R-:W4:Y:S01]  /*11d0*/  S2UR UR5, SR_CgaCtaId ;  /* 0x00000000000579c3 */ /* 0x000f220000008800 */
[----:B------:R-:W-:Y:S01]  /*11e0*/  UMOV UR4, 0x400 ;  /* 0x0000040000047882 */ /* 0x000fe20000000000 */
[----:B------:R-:W-:Y:S01]  /*11f0*/  IADD3 R31, PT, PT, R31, R20, RZ ;  /* 0x000000141f1f7210 */ /* 0x000fe20007ffe0ff */
[----:B----4-:R-:W-:-:S06]  /*1200*/  ULEA UR4, UR5, UR4, 0x18 ;  /* 0x0000000405047291 */ /* 0x010fcc000f8ec0ff */
[----:B------:R-:W-:-:S05]  /*1210*/  LEA R31, R31, UR4, 0x2 ;  /* 0x000000041f1f7c11 */ /* 0x000fca000f8e10ff */
[----:B------:R4:W-:Y:S02]  /*1220*/  ATOMS.POPC.INC.32 RZ, [R31+URZ] ;  /* 0x000000001fff7f8c */ /* 0x0009e4000d8000ff */
.L_x_20:
[----:B------:R-:W-:Y:S05]  /*1230*/  BSYNC.RECONVERGENT B2 ;  /* 0x0000000000027941 */ /* 0x000fea0003800200 */
.L_x_19:
[----:B------:R-:W-:Y:S04]  /*1240*/  BSSY.RECONVERGENT B2, `(.L_x_21) ;  /* 0x0000008000027945 */ /* 0x000fe80003800200 */
[----:B------:R-:W-:Y:S05]  /*1250*/  @P2 BRA `(.L_x_22) ;  /* 0x0000000000182947 */ /* 0x000fea0003800000 */
[----:B------:R-:W5:Y:S01]  /*1260*/  S2UR UR5, SR_CgaCtaId ;  /* 0x00000000000579c3 */ /* 0x000f620000008800 */
[----:B------:R-:W-:Y:S01]  /*1270*/  UMOV UR4, 0x400 ;  /* 0x0000040000047882 */ /* 0x000fe20000000000 */
[----:B------:R-:W-:Y:S01]  /*1280*/  IMAD.IADD R32, R32, 0x1, R21 ;  /* 0x0000000120207824 */ /* 0x000fe200078e0215 */
[----:B-----5:R-:W-:-:S06]  /*1290*/  ULEA UR4, UR5, UR4, 0x18 ;  /* 0x0000000405047291 */ /* 0x020fcc000f8ec0ff */
[----:B------:R-:W-:-:S05]  /*12a0*/  LEA R32, R32, UR4, 0x2 ;  /* 0x0000000420207c11 */ /* 0x000fca000f8e10ff */
[----:B------:R0:W-:Y:S02]  /*12b0*/  ATOMS.POPC.INC.32 RZ, [R32+URZ] ;  /* 0x0000000020ff7f8c */ /* 0x0001e4000d8000ff */
.L_x_22:
[----:B------:R-:W-:Y:S05]  /*12c0*/  BSYNC.RECONVERGENT B2 ;  /* 0x0000000000027941 */ /* 0x000fea0003800200 */
.L_x_21:
[----:B------:R-:W-:Y:S04]  /*12d0*/  BSSY.RECONVERGENT B2, `(.L_x_23) ;  /* 0x0000008000027945 */ /* 0x000fe80003800200 */
[----:B------:R-:W-:Y:S05]  /*12e0*/  @P1 BRA `(.L_x_24) ;  /* 0x0000000000181947 */ /* 0x000fea0003800000 */
[----:B------:R-:W5:Y:S01]  /*12f0*/  S2UR UR5, SR_CgaCtaId ;  /* 0x00000000000579c3 */ /* 0x000f620000008800 */
[----:B------:R-:W-:Y:S01]  /*1300*/  UMOV UR4, 0x400 ;  /* 0x0000040000047882 */ /* 0x000fe20000000000 */
[----:B------:R-:W-:Y:S01]  /*1310*/  IADD3 R7, PT, PT, R7, R23, RZ ;  /* 0x0000001707077210 */ /* 0x000fe20007ffe0ff */
[----:B-----5:R-:W-:-:S06]  /*1320*/  ULEA UR4, UR5, UR4, 0x18 ;  /* 0x0000000405047291 */ /* 0x020fcc000f8ec0ff */
[----:B------:R-:W-:-:S05]  /*1330*/  LEA R7, R7, UR4, 0x2 ;  /* 0x0000000407077c11 */ /* 0x000fca000f8e10ff */
[----:B------:R0:W-:Y:S02]  /*1340*/  ATOMS.POPC.INC.32 RZ, [R7+URZ] ;  /* 0x0000000007ff7f8c */ /* 0x0001e4000d8000ff */
.L_x_24:
[----:B------:R-:W-:Y:S05]  /*1350*/  BSYNC.RECONVERGENT B2 ;  /* 0x0000000000027941 */ /* 0x000fea0003800200 */
.L_x_23:
        /* <DEDUP_REMOVED lines=8> */
.L_x_26:
[----:B------:R-:W-:Y:S05]  /*13e0*/  BSYNC.RECONVERGENT B2 ;  /* 0x0000000000027941 */ /* 0x000fea0003800200 */
.L_x_25:
[----:B------:R-:W-:Y:S01]  /*13f0*/  IADD3 R35, PT, PT, R35, 0x8, RZ ;  /* 0x0000000823237810 */ /* 0x000fe20007ffe0ff */
[----:B------:R-:W-:Y:S01]  /*1400*/  IMAD R24, R28, 0x8, R24 ;  /* 0x000000081c187824 */ /* 0x000fe200078e0218 */
[----:B------:R-:W-:Y:S01]  /*1410*/  IADD3 R4, P1, PT, R4, 0x20, RZ ;  /* 0x0000002004047810 */ /* 0x000fe20007f3e0ff */
[C---:B------:R-:W-:Y:S01]  /*1420*/  IMAD R21, R28.reuse, 0x8, R21 ;  /* 0x000000081c157824 */ /* 0x040fe200078e0215 */
[----:B------:R-:W-:Y:S01]  /*1430*/  ISETP.NE.AND P0, PT, R35, RZ, PT ;  /* 0x000000ff2300720c */ /* 0x000fe20003f05270 */
[----:B------:R-:W-:Y:S01]  /*1440*/  IMAD R19, R28, 0x8, R19 ;  /* 0x000000081c137824 */ /* 0x000fe200078e0213 */
[----:B------:R-:W-:Y:S01]  /*1450*/  IADD3 R2, P2, PT, R2, 0x20, RZ ;  /* 0x0000002002027810 */ /* 0x000fe20007f5e0ff */
[C---:B------:R-:W-:Y:S01]  /*1460*/  IMAD R22, R28.reuse, 0x8, R22 ;  /* 0x000000081c167824 */ /* 0x040fe200078e0216 */
[C---:B------:R-:W-:Y:S01]  /*1470*/  LEA R23, R28.reuse, R23, 0x3 ;  /* 0x000000171c177211 */ /* 0x040fe200078e18ff */
[----:B------:R-:W-:Y:S01]  /*1480*/  IMAD.X R5, RZ, RZ, R5, P1 ;  /* 0x000000ffff057224 */ /* 0x000fe200008e0605 */
[----:B------:R-:W-:-:S02]  /*1490*/  LEA R20, R28, R20, 0x3 ;  /* 0x000000141c147211 */ /* 0x000fc400078e18ff */
[C---:B------:R-:W-:Y:S02]  /*14a0*/  LEA R18, R28.reuse, R18, 0x3 ;  /* 0x000000121c127211 */ /* 0x040fe400078e18ff */
[----:B------:R-:W-:Y:S02]  /*14b0*/  LEA R17, R28, R17, 0x3 ;  /* 0x000000111c117211 */ /* 0x000fe400078e18ff */
[----:B------:R-:W-:Y:S01]  /*14c0*/  IADD3.X R3, PT, PT, RZ, R3, RZ, P2, !PT ;  /* 0x00000003ff037210 */ /* 0x000fe200017fe4ff */
[----:B------:R-:W-:Y:S06]  /*14d0*/  @P0 BRA `(.L_x_27) ;  /* 0xfffffff400300947 */ /* 0x000fec000383ffff */
[----:B------:R-:W-:-:S07]  /*14e0*/  IMAD.MOV.U32 R2, RZ, RZ, R8 ;  /* 0x000000ffff027224 */ /* 0x000fce00078e0008 */
.L_x_10:
[----:B------:R-:W5:Y:S02]  /*14f0*/  LDC R3, c[0x0][0x398] ;  /* 0x0000e600ff037b82 */ /* 0x000f640000000800 */
[----:B-----5:R-:W-:-:S04]  /*1500*/  LOP3.LUT R4, R3, 0x7, RZ, 0xc0, !PT ;  /* 0x0000000703047812 */ /* 0x020fc800078ec0ff */
[----:B------:R-:W-:-:S13]  /*1510*/  ISETP.NE.AND P0, PT, R4, RZ, PT ;  /* 0x000000ff0400720c */ /* 0x000fda0003f05270 */
[----:B------:R-:W-:Y:S05]  /*1520*/  @!P0 BRA `(.L_x_9) ;  /* 0x0000000800c48947 */ /* 0x000fea0003800000 */
[----:B------:R-:W-:-:S04]  /*1530*/  IADD3 R4, PT, PT, R4, -0x1, RZ ;  /* 0xffffffff04047810 */ /* 0x000fc80007ffe0ff */
[----:B------:R-:W-:-:S13]  /*1540*/  ISETP.GE.U32.AND P0, PT, R4, 0x3, PT ;  /* 0x000000030400780c */ /* 0x000fda0003f06070 */
[----:B------:R-:W-:Y:S05]  /*1550*/  @!P0 BRA `(.L_x_28) ;  /* 0x00000004006c8947 */ /* 0x000fea0003800000 */
[----:B0-----:R-:W0:Y:S08]  /*1560*/  LDC.64 R6, c[0x0][0x3b0] ;  /* 0x0000ec00ff067b82 */ /* 0x001e300000000a00 */
[----:B------:R-:W5:Y:S08]  /*1570*/  LDC.64 R18, c[0x0][0x3a8] ;  /* 0x0000ea00ff127b82 */ /* 0x000f700000000a00 */
[----:B------:R-:W2:Y:S01]  /*1580*/  LDC.64 R4, c[0x0][0x3a0] ;  /* 0x0000e800ff047b82 */ /* 0x000ea20000000a00 */
[----:B0-----:R-:W-:-:S05]  /*1590*/  IMAD.WIDE.U32 R6, R2, 0x4, R6 ;  /* 0x0000000402067825 */ /* 0x001fca00078e0006 */
[----:B------:R-:W4:Y:S01]  /*15a0*/  LDG.E R22, desc[UR10][R6.64+0x4] ;  /* 0x0000040a06167981 */ /* 0x000f22000c1e1900 */
[----:B-----5:R-:W-:-:S03]  /*15b0*/  IMAD.WIDE.U32 R18, R2, 0x4, R18 ;  /* 0x0000000402127825 */ /* 0x020fc600078e0012 */
[----:B------:R-:W5:Y:S04]  /*15c0*/  LDG.E R20, desc[UR10][R6.64] ;  /* 0x0000000a06147981 */ /* 0x000f68000c1e1900 */
[----:B------:R-:W2:Y:S04]  /*15d0*/  LDG.E R23, desc[UR10][R18.64+0x4] ;  /* 0x0000040a12177981 */ /* 0x000ea8000c1e1900 */
[----:B------:R-:W2:Y:S04]  /*15e0*/  LDG.E R17, desc[UR10][R18.64] ;  /* 0x0000000a12117981 */ /* 0x000ea8000c1e1900 */
[----:B---3--:R-:W3:Y:S04]  /*15f0*/  LDG.E R26, desc[UR10][R6.64+0xc] ;  /* 0x00000c0a061a7981 */ /* 0x008ee8000c1e1900 */
[----:B------:R-:W3:Y:S04]  /*1600*/  LDG.E R27, desc[UR10][R18.64+0xc] ;  /* 0x00000c0a121b7981 */ /* 0x000ee8000c1e1900 */
[----:B------:R0:W3:Y:S04]  /*1610*/  LDG.E R24, desc[UR10][R6.64+0x8] ;  /* 0x0000080a06187981 */ /* 0x0000e8000c1e1900 */
[----:B-1----:R3:W3:Y:S01]  /*1620*/  LDG.E R25, desc[UR10][R18.64+0x8] ;  /* 0x0000080a12197981 */ /* 0x0026e2000c1e1900 */
[----:B------:R-:W-:Y:S01]  /*1630*/  BSSY.RECONVERGENT B2, `(.L_x_29) ;  /* 0x000002e000027945 */ /* 0x000fe20003800200 */
[C---:B----4-:R-:W-:Y:S01]  /*1640*/  FMUL R22, R15.reuse, R22 ;  /* 0x000000160f167220 */ /* 0x050fe20000400000 */
[----:B-----5:R-:W-:-:S03]  /*1650*/  FMUL R21, R15, R20 ;  /* 0x000000140f157220 */ /* 0x020fc60000400000 */
[C---:B--2---:R-:W-:Y:S01]  /*1660*/  FFMA R23, R16.reuse, R23, R22 ;  /* 0x0000001710177223 */ /* 0x044fe20000000016 */
[----:B------:R-:W-:-:S03]  /*1670*/  FFMA R17, R16, R17, R21 ;  /* 0x0000001110117223 */ /* 0x000fc60000000015 */
[--C-:B0-----:R-:W-:Y:S01]  /*1680*/  FADD R6, R23, R4.reuse ;  /* 0x0000000417067221 */ /* 0x101fe20000000000 */
[----:B------:R-:W-:Y:S01]  /*1690*/  FADD R20, R17, R4 ;  /* 0x0000000411147221 */ /* 0x000fe20000000000 */
[----:B------:R-:W-:Y:S02]  /*16a0*/  IMAD.MOV.U32 R17, RZ, RZ, 0x3f000000 ;  /* 0x3f000000ff117424 */ /* 0x000fe400078e00ff */
[----:B---3--:R-:W-:Y:S01]  /*16b0*/  FMUL R19, R15, R26 ;  /* 0x0000001a0f137220 */ /* 0x008fe20000400000 */
[-C--:B------:R-:W-:Y:S01]  /*16c0*/  FMUL R6, R6, R5.reuse ;  /* 0x0000000506067220 */ /* 0x080fe20000400000 */
[----:B------:R-:W-:Y:S02]  /*16d0*/  FMUL R20, R20, R5 ;  /* 0x0000000514147220 */ /* 0x000fe40000400000 */
[----:B------:R-:W-:Y:S02]  /*16e0*/  FFMA R27, R16, R27, R19 ;  /* 0x0000001b101b7223 */ /* 0x000fe40000000013 */
[----:B------:R-:W-:Y:S01]  /*16f0*/  LOP3.LUT R19, R17, 0x80000000, R6, 0xb8, !PT ;  /* 0x8000000011137812 */ /* 0x000fe200078eb806 */
[----:B------:R-:W-:Y:S01]  /*1700*/  FMUL R21, R15, R24 ;  /* 0x000000180f157220 */ /* 0x000fe20000400000 */
[----:B------:R-:W-:-:S03]  /*1710*/  LOP3.LUT R7, R17, 0x80000000, R20, 0xb8, !PT ;  /* 0x8000000011077812 */ /* 0x000fc600078eb814 */
[----:B------:R-:W-:Y:S01]  /*1720*/  FFMA R21, R16, R25, R21 ;  /* 0x0000001910157223 */ /* 0x000fe20000000015 */
[----:B------:R-:W-:Y:S02]  /*1730*/  FADD.RZ R19, R6, R19 ;  /* 0x0000001306137221 */ /* 0x000fe4000000c000 */
[----:B------:R-:W0:Y:S01]  /*1740*/  LDC R6, c[0x0][0x39c] ;  /* 0x0000e700ff067b82 */ /* 0x000e220000000800 */
[----:B------:R-:W-:Y:S01]  /*1750*/  FADD.RZ R7, R20, R7 ;  /* 0x0000000714077221 */ /* 0x000fe2000000c000 */
[--C-:B------:R-:W-:Y:S01]  /*1760*/  FADD R18, R21, R4.reuse ;  /* 0x0000000415127221 */ /* 0x100fe20000000000 */
[----:B------:R-:W-:-:S03]  /*1770*/  FADD R4, R27, R4 ;  /* 0x000000041b047221 */ /* 0x000fc60000000000 */
[-C--:B------:R-:W-:Y:S01]  /*1780*/  FMUL R18, R18, R5.reuse ;  /* 0x0000000512127220 */ /* 0x080fe20000400000 */
[----:B------:R-:W-:Y:S01]  /*1790*/  FMUL R4, R4, R5 ;  /* 0x0000000504047220 */ /* 0x000fe20000400000 */
[----:B------:R-:W0:Y:S03]  /*17a0*/  F2I.TRUNC.NTZ R7, R7 ;  /* 0x0000000700077305 */ /* 0x000e26000020f100 */
[C---:B------:R-:W-:Y:S02]  /*17b0*/  LOP3.LUT R21, R17.reuse, 0x80000000, R18, 0xb8, !PT ;  /* 0x8000000011157812 */ /* 0x040fe400078eb812 */
[----:B------:R-:W-:-:S03]  /*17c0*/  LOP3.LUT R17, R17, 0x80000000, R4, 0xb8, !PT ;  /* 0x8000000011117812 */ /* 0x000fc600078eb804 */
[----:B------:R-:W-:Y:S02]  /*17d0*/  FADD.RZ R21, R18, R21 ;  /* 0x0000001512157221 */ /* 0x000fe4000000c000 */
[----:B------:R-:W-:Y:S01]  /*17e0*/  FADD.RZ R17, R4, R17 ;  /* 0x0000001104117221 */ /* 0x000fe2000000c000 */
[----:B------:R-:W1:Y:S01]  /*17f0*/  F2I.TRUNC.NTZ R19, R19 ;  /* 0x0000001300137305 */ /* 0x000e62000020f100 */
[----:B0-----:R-:W-:-:S07]  /*1800*/  ISETP.GE.AND P0, PT, R7, R6, PT ;  /* 0x000000060700720c */ /* 0x001fce0003f06270 */
[----:B------:R-:W0:Y:S01]  /*1810*/  F2I.TRUNC.NTZ R21, R21 ;  /* 0x0000001500157305 */ /* 0x000e22000020f100 */
[----:B------:R-:W-:-:S07]  /*1820*/  ISETP.LT.OR P0, PT, R7, RZ, P0 ;  /* 0x000000ff0700720c */ /* 0x000fce0000701670 */
[----:B------:R-:W2:Y:S01]  /*1830*/  F2I.TRUNC.NTZ R17, R17 ;  /* 0x0000001100117305 */ /* 0x000ea2000020f100 */
[-C--:B-1----:R-:W-:Y:S02]  /*1840*/  ISETP.GE.AND P1, PT, R19, R6.reuse, PT ;  /* 0x000000061300720c */ /* 0x082fe40003f26270 */
[-C--:B0-----:R-:W-:Y:S02]  /*1850*/  ISETP.GE.AND P2, PT, R21, R6.reuse, PT ;  /* 0x000000061500720c */ /* 0x081fe40003f46270 */
[----:B------:R-:W-:Y:S02]  /*1860*/  ISETP.LT.OR P1, PT, R19, RZ, P1 ;  /* 0x000000ff1300720c */ /* 0x000fe40000f21670 */
[----:B------:R-:W-:Y:S02]  /*1870*/  ISETP.LT.OR P2, PT, R21, RZ, P2 ;  /* 0x000000ff1500720c */ /* 0x000fe40001741670 */
[----:B--2---:R-:W-:-:S04]  /*1880*/  ISETP.GE.AND P3, PT, R17, R6, PT ;  /* 0x000000061100720c */ /* 0x004fc80003f66270 */
[----:B------:R-:W-:Y:S01]  /*1890*/  ISETP.LT.OR P3, PT, R17, RZ, P3 ;  /* 0x000000ff1100720c */ /* 0x000fe20001f61670 */
[----:B------:R-:W-:-:S12]  /*18a0*/  @P0 BRA `(.L_x_30) ;  /* 0x0000000000180947 */ /* 0x000fd80003800000 */
[----:B------:R-:W0:Y:S01]  /*18b0*/  S2UR UR5, SR_CgaCtaId ;  /* 0x00000000000579c3 */ /* 0x000e220000008800 */
[----:B------:R-:W-:Y:S01]  /*18c0*/  UMOV UR4, 0x400 ;  /* 0x0000040000047882 */ /* 0x000fe20000000000 */
[----:B------:R-:W-:Y:S01]  /*18d0*/  IMAD R4, R2, R6, R7 ;  /* 0x0000000602047224 */ /* 0x000fe200078e0207 */
[----:B0-----:R-:W-:-:S06]  /*18e0*/  ULEA UR4, UR5, UR4, 0x18 ;  /* 0x0000000405047291 */ /* 0x001fcc000f8ec0ff */
[----:B------:R-:W-:-:S05]  /*18f0*/  LEA R4, R4, UR4, 0x2 ;  /* 0x0000000404047c11 */ /* 0x000fca000f8e10ff */
[----:B------:R0:W-:Y:S02]  /*1900*/  ATOMS.POPC.INC.32 RZ, [R4+URZ] ;  /* 0x0000000004ff7f8c */ /* 0x0001e4000d8000ff */
.L_x_30:
[----:B------:R-:W-:Y:S05]  /*1910*/  BSYNC.RECONVERGENT B2 ;  /* 0x0000000000027941 */ /* 0x000fea0003800200 */
.L_x_29:
[----:B------:R-:W-:Y:S04]  /*1920*/  BSSY.RECONVERGENT B2, `(.L_x_31) ;  /* 0x0000009000027945 */ /* 0x000fe80003800200 */
[----:B------:R-:W-:Y:S05]  /*1930*/  @P1 BRA `(.L_x_32) ;  /* 0x00000000001c1947 */ /* 0x000fea0003800000 */
[----:B------:R-:W1:Y:S01]  /*1940*/  S2UR UR5, SR_CgaCtaId ;  /* 0x00000000000579c3 */ /* 0x000e620000008800 */
[----:B0-----:R-:W-:Y:S01]  /*1950*/  IMAD R4, R2, R6, R6 ;  /* 0x0000000602047224 */ /* 0x001fe200078e0206 */
[----:B------:R-:W-:-:S04]  /*1960*/  UMOV UR4, 0x400 ;  /* 0x0000040000047882 */ /* 0x000fc80000000000 */
[----:B------:R-:W-:Y:S01]  /*1970*/  IADD3 R4, PT, PT, R19, R4, RZ ;  /* 0x0000000413047210 */ /* 0x000fe20007ffe0ff */
[----:B-1----:R-:W-:-:S06]  /*1980*/  ULEA UR4, UR5, UR4, 0x18 ;  /* 0x0000000405047291 */ /* 0x002fcc000f8ec0ff */
[----:B------:R-:W-:-:S05]  /*1990*/  LEA R4, R4, UR4, 0x2 ;  /* 0x0000000404047c11 */ /* 0x000fca000f8e10ff */
[----:B------:R1:W-:Y:S02]  /*19a0*/  ATOMS.POPC.INC.32 RZ, [R4+URZ] ;  /* 0x0000000004ff7f8c */ /* 0x0003e4000d8000ff */
.L_x_32:
[----:B------:R-:W-:Y:S05]  /*19b0*/  BSYNC.RECONVERGENT B2 ;  /* 0x0000000000027941 */ /* 0x000fea0003800200 */
.L_x_31:
[----:B------:R-:W-:Y:S04]  /*19c0*/  BSSY.RECONVERGENT B2, `(.L_x_33) ;  /* 0x0000009000027945 */ /* 0x000fe80003800200 */
[----:B------:R-:W-:Y:S05]  /*19d0*/  @P2 BRA `(.L_x_34) ;  /* 0x00000000001c2947 */ /* 0x000fea0003800000 */
[----:B------:R-:W2:Y:S01]  /*19e0*/  S2UR UR5, SR_CgaCtaId ;  /* 0x00000000000579c3 */ /* 0x000ea20000008800 */
[----:B01----:R-:W-:Y:S01]  /*19f0*/  VIADD R4, R2, 0x2 ;  /* 0x0000000202047836 */ /* 0x003fe20000000000 */
[----:B------:R-:W-:-:S03]  /*1a00*/  UMOV UR4, 0x400 ;  /* 0x0000040000047882 */ /* 0x000fc60000000000 */
[----:B------:R-:W-:Y:S01]  /*1a10*/  IMAD R4, R4, R6, R21 ;  /* 0x0000000604047224 */ /* 0x000fe200078e0215 */
[----:B--2---:R-:W-:-:S06]  /*1a20*/  ULEA UR4, UR5, UR4, 0x18 ;  /* 0x0000000405047291 */ /* 0x004fcc000f8ec0ff */
[----:B------:R-:W-:-:S05]  /*1a30*/  LEA R4, R4, UR4, 0x2 ;  /* 0x0000000404047c11 */ /* 0x000fca000f8e10ff */
[----:B------:R2:W-:Y:S02]  /*1a40*/  ATOMS.POPC.INC.32 RZ, [R4+URZ] ;  /* 0x0000000004ff7f8c */ /* 0x0005e4000d8000ff */
.L_x_34:
[----:B------:R-:W-:Y:S05]  /*1a50*/  BSYNC.RECONVERGENT B2 ;  /* 0x0000000000027941 */ /* 0x000fea0003800200 */
.L_x_33:
[----:B------:R-:W-:Y:S04]  /*1a60*/  BSSY.RECONVERGENT B2, `(.L_x_35) ;  /* 0x0000009000027945 */ /* 0x000fe80003800200 */
[----:B------:R-:W-:Y:S05]  /*1a70*/  @P3 BRA `(.L_x_36) ;  /* 0x00000000001c3947 */ /* 0x000fea0003800000 */
[----:B------:R-:W3:Y:S01]  /*1a80*/  S2UR UR5, SR_CgaCtaId ;  /* 0x00000000000579c3 */ /* 0x000ee20000008800 */
[----:B012---:R-:W-:Y:S01]  /*1a90*/  IADD3 R4, PT, PT, R2, 0x3, RZ ;  /* 0x0000000302047810 */ /* 0x007fe20007ffe0ff */
[----:B------:R-:W-:-:S04]  /*1aa0*/  UMOV UR4, 0x400 ;  /* 0x0000040000047882 */ /* 0x000fc80000000000 */
[----:B------:R-:W-:Y:S01]  /*1ab0*/  IMAD R4, R4, R6, R17 ;  /* 0x0000000604047224 */ /* 0x000fe200078e0211 */
[----:B---3--:R-:W-:-:S06]  /*1ac0*/  ULEA UR4, UR5, UR4, 0x18 ;  /* 0x0000000405047291 */ /* 0x008fcc000f8ec0ff */
[----:B------:R-:W-:-:S05]  /*1ad0*/  LEA R4, R4, UR4, 0x2 ;  /* 0x0000000404047c11 */ /* 0x000fca000f8e10ff */
[----:B------:R3:W-:Y:S02]  /*1ae0*/  ATOMS.POPC.INC.32 RZ, [R4+URZ] ;  /* 0x0000000004ff7f8c */ /* 0x0007e4000d8000ff */
.L_x_36:
[----:B------:R-:W-:Y:S05]  /*1af0*/  BSYNC.RECONVERGENT B2 ;  /* 0x0000000000027941 */ /* 0x000fea0003800200 */
.L_x_35:
[----:B------:R-:W-:-:S07]  /*1b00*/  VIADD R2, R2, 0x4 ;  /* 0x0000000402027836 */ /* 0x000fce0000000000 */
.L_x_28:
[----:B------:R-:W-:-:S04]  /*1b10*/  LOP3.LUT R3, R3, 0x3, RZ, 0xc0, !PT ;  /* 0x0000000303037812 */ /* 0x000fc800078ec0ff */
[----:B------:R-:W-:-:S13]  /*1b20*/  ISETP.NE.AND P0, PT, R3, RZ, PT ;  /* 0x000000ff0300720c */ /* 0x000fda0003f05270 */
[----:B------:R-:W-:Y:S05]  /*1b30*/  @!P0 BRA `(.L_x_9) ;  /* 0x0000000400408947 */ /* 0x000fea0003800000 */
[----:B------:R-:W-:-:S13]  /*1b40*/  ISETP.NE.AND P0, PT, R3, 0x1, PT ;  /* 0x000000010300780c */ /* 0x000fda0003f05270 */
[----:B------:R-:W-:Y:S05]  /*1b50*/  @!P0 BRA `(.L_x_37) ;  /* 0x0000000000c48947 */ /* 0x000fea0003800000 */
[----:B0-----:R-:W0:Y:S08]  /*1b60*/  LDC.64 R6, c[0x0][0x3b0] ;  /* 0x0000ec00ff067b82 */ /* 0x001e300000000a00 */
[----:B-123--:R-:W1:Y:S01]  /*1b70*/  LDC.64 R4, c[0x0][0x3a8] ;  /* 0x0000ea00ff047b82 */ /* 0x00ee620000000a00 */
[----:B0-----:R-:W-:-:S05]  /*1b80*/  IMAD.WIDE.U32 R18, R2, 0x4, R6 ;  /* 0x0000000402127825 */ /* 0x001fca00078e0006 */
[----:B------:R-:W2:Y:S01]  /*1b90*/  LDG.E R20, desc[UR10][R18.64] ;  /* 0x0000000a12147981 */ /* 0x000ea2000c1e1900 */
[----:B-1----:R-:W-:-:S03]  /*1ba0*/  IMAD.WIDE.U32 R6, R2, 0x4, R4 ;  /* 0x0000000402067825 */ /* 0x002fc600078e0004 */
[----:B------:R-:W3:Y:S01]  /*1bb0*/  LDG.E R22, desc[UR10][R18.64+0x4] ;  /* 0x0000040a12167981 */ /* 0x000ee2000c1e1900 */
[----:B------:R-:W0:Y:S03]  /*1bc0*/  LDC.64 R4, c[0x0][0x3a0] ;  /* 0x0000e800ff047b82 */ /* 0x000e260000000a00 */
[----:B------:R-:W5:Y:S04]  /*1bd0*/  LDG.E R3, desc[UR10][R6.64] ;  /* 0x0000000a06037981 */ /* 0x000f68000c1e1900 */
[----:B------:R1:W4:Y:S02]  /*1be0*/  LDG.E R21, desc[UR10][R6.64+0x4] ;  /* 0x0000040a06157981 */ /* 0x000324000c1e1900 */
[----:B-1----:R-:W1:Y:S01]  /*1bf0*/  LDC R6, c[0x0][0x39c] ;  /* 0x0000e700ff067b82 */ /* 0x002e620000000800 */
[----:B------:R-:W-:Y:S01]  /*1c00*/  BSSY.RECONVERGENT B2, `(.L_x_38) ;  /* 0x000001b000027945 */ /* 0x000fe20003800200 */
[----:B--2---:R-:W-:-:S04]  /*1c10*/  FMUL R17, R15, R20 ;  /* 0x000000140f117220 */ /* 0x004fc80000400000 */
[----:B-----5:R-:W-:Y:S01]  /*1c20*/  FFMA R3, R16, R3, R17 ;  /* 0x0000000310037223 */ /* 0x020fe20000000011 */
[----:B------:R-:W-:-:S03]  /*1c30*/  HFMA2 R17, -RZ, RZ, 1.75, 0 ;  /* 0x3f000000ff117431 */ /* 0x000fc600000001ff */
[----:B0-----:R-:W-:Y:S01]  /*1c40*/  FADD R20, R3, R4 ;  /* 0x0000000403147221 */ /* 0x001fe20000000000 */
[----:B---3--:R-:W-:-:S03]  /*1c50*/  FMUL R22, R15, R22 ;  /* 0x000000160f167220 */ /* 0x008fc60000400000 */
[----:B------:R-:W-:Y:S01]  /*1c60*/  FMUL R20, R20, R5 ;  /* 0x0000000514147220 */ /* 0x000fe20000400000 */
[----:B----4-:R-:W-:-:S04]  /*1c70*/  FFMA R21, R16, R21, R22 ;  /* 0x0000001510157223 */ /* 0x010fc80000000016 */
[----:B------:R-:W-:Y:S01]  /*1c80*/  LOP3.LUT R3, R17, 0x80000000, R20, 0xb8, !PT ;  /* 0x8000000011037812 */ /* 0x000fe200078eb814 */
[----:B------:R-:W-:-:S04]  /*1c90*/  FADD R4, R21, R4 ;  /* 0x0000000415047221 */ /* 0x000fc80000000000 */
[----:B------:R-:W-:Y:S01]  /*1ca0*/  FADD.RZ R3, R20, R3 ;  /* 0x0000000314037221 */ /* 0x000fe2000000c000 */
[----:B------:R-:W-:-:S05]  /*1cb0*/  FMUL R4, R4, R5 ;  /* 0x0000000504047220 */ /* 0x000fca0000400000 */
[----:B------:R-:W1:Y:S01]  /*1cc0*/  F2I.TRUNC.NTZ R3, R3 ;  /* 0x0000000300037305 */ /* 0x000e62000020f100 */
[----:B------:R-:W-:-:S05]  /*1cd0*/  LOP3.LUT R5, R17, 0x80000000, R4, 0xb8, !PT ;  /* 0x8000000011057812 */ /* 0x000fca00078eb804 */
[----:B------:R-:W-:-:S06]  /*1ce0*/  FADD.RZ R5, R4, R5 ;  /* 0x0000000504057221 */ /* 0x000fcc000000c000 */
[----:B------:R-:W0:Y:S01]  /*1cf0*/  F2I.TRUNC.NTZ R5, R5 ;  /* 0x0000000500057305 */ /* 0x000e22000020f100 */
[----:B-1----:R-:W-:-:S04]  /*1d00*/  ISETP.GE.AND P0, PT, R3, R6, PT ;  /* 0x000000060300720c */ /* 0x002fc80003f06270 */
[----:B------:R-:W-:Y:S02]  /*1d10*/  ISETP.LT.OR P0, PT, R3, RZ, P0 ;  /* 0x000000ff0300720c */ /* 0x000fe40000701670 */
[----:B0-----:R-:W-:-:S04]  /*1d20*/  ISETP.GE.AND P1, PT, R5, R6, PT ;  /* 0x000000060500720c */ /* 0x001fc80003f26270 */
[----:B------:R-:W-:-:S07]  /*1d30*/  ISETP.LT.OR P1, PT, R5, RZ, P1 ;  /* 0x000000ff0500720c */ /* 0x000fce0000f21670 */
[----:B------:R-:W-:Y:S06]  /*1d40*/  @P0 BRA `(.L_x_39) ;  /* 0x0000000000180947 */ /* 0x000fec0003800000 */
[----:B------:R-:W0:Y:S01]  /*1d50*/  S2UR UR5, SR_CgaCtaId ;  /* 0x00000000000579c3 */ /* 0x000e220000008800 */
[----:B------:R-:W-:Y:S01]  /*1d60*/  UMOV UR4, 0x400 ;  /* 0x0000040000047882 */ /* 0x000fe20000000000 */
[----:B------:R-:W-:Y:S01]  /*1d70*/  IMAD R3, R2, R6, R3 ;  /* 0x0000000602037224 */ /* 0x000fe200078e0203 */
[----:B0-----:R-:W-:-:S06]  /*1d80*/  ULEA UR4, UR5, UR4, 0x18 ;  /* 0x0000000405047291 */ /* 0x001fcc000f8ec0ff */
[----:B------:R-:W-:-:S05]  /*1d90*/  LEA R3, R3, UR4, 0x2 ;  /* 0x0000000403037c11 */ /* 0x000fca000f8e10ff */
[----:B------:R0:W-:Y:S02]  /*1da0*/  ATOMS.POPC.INC.32 RZ, [R3+URZ] ;  /* 0x0000000003ff7f8c */ /* 0x0001e4000d8000ff */
.L_x_39:
[----:B------:R-:W-:Y:S05]  /*1db0*/  BSYNC.RECONVERGENT B2 ;  /* 0x0000000000027941 */ /* 0x000fea0003800200 */
.L_x_38:
[----:B------:R-:W-:Y:S04]  /*1dc0*/  BSSY.RECONVERGENT B2, `(.L_x_40) ;  /* 0x0000009000027945 */ /* 0x000fe80003800200 */
[----:B------:R-:W-:Y:S05]  /*1dd0*/  @P1 BRA `(.L_x_41) ;  /* 0x00000000001c1947 */ /* 0x000fea0003800000 */
[----:B------:R-:W1:Y:S01]  /*1de0*/  S2UR UR5, SR_CgaCtaId ;  /* 0x00000000000579c3 */ /* 0x000e620000008800 */
[----:B------:R-:W-:Y:S01]  /*1df0*/  IMAD R6, R2, R6, R6 ;  /* 0x0000000602067224 */ /* 0x000fe200078e0206 */
[----:B------:R-:W-:-:S03]  /*1e00*/  UMOV UR4, 0x400 ;  /* 0x0000040000047882 */ /* 0x000fc60000000000 */
[----:B0-----:R-:W-:Y:S01]  /*1e10*/  IMAD.IADD R3, R6, 0x1, R5 ;  /* 0x0000000106037824 */ /* 0x001fe200078e0205 */
[----:B-1----:R-:W-:-:S06]  /*1e20*/  ULEA UR4, UR5, UR4, 0x18 ;  /* 0x0000000405047291 */ /* 0x002fcc000f8ec0ff */
[----:B------:R-:W-:-:S05]  /*1e30*/  LEA R3, R3, UR4, 0x2 ;  /* 0x0000000403037c11 */ /* 0x000fca000f8e10ff */
[----:B------:R1:W-:Y:S02]  /*1e40*/  ATOMS.POPC.INC.32 RZ, [R3+URZ] ;  /* 0x0000000003ff7f8c */ /* 0x0003e4000d8000ff */
.L_x_41:
[----:B------:R-:W-:Y:S05]  /*1e50*/  BSYNC.RECONVERGENT B2 ;  /* 0x0000000000027941 */ /* 0x000fea0003800200 */
.L_x_40:
[----:B------:R-:W-:-:S07]  /*1e60*/  IADD3 R2, PT, PT, R2, 0x2, RZ ;  /* 0x0000000202027810 */ /* 0x000fce0007ffe0ff */
.L_x_37:
[----:B------:R-:W5:Y:S02]  /*1e70*/  LDCU UR4, c[0x0][0x398] ;  /* 0x00007300ff0477ac */ /* 0x000f640008000800 */
[----:B-----5:R-:W-:-:S04]  /*1e80*/  ULOP3.LUT UR4, UR4, 0x1, URZ, 0xc0, !UPT ;  /* 0x0000000104047892 */ /* 0x020fc8000f8ec0ff */
[----:B------:R-:W-:-:S09]  /*1e90*/  UISETP.NE.U32.AND UP0, UPT, UR4, 0x1, UPT ;  /* 0x000000010400788c */ /* 0x000fd2000bf05070 */
[----:B------:R-:W-:Y:S05]  /*1ea0*/  BRA.U UP0, `(.L_x_9) ;  /* 0x0000000100647547 */ /* 0x000fea000b800000 */
[----:B0-----:R-:W0:Y:S01]  /*1eb0*/  LDC.64 R6, c[0x0][0x3b0] ;  /* 0x0000ec00ff067b82 */ /* 0x001e220000000a00 */
[----:B------:R-:W5:Y:S07]  /*1ec0*/  LDCU.64 UR4, c[0x0][0x3a0] ;  /* 0x00007400ff0477ac */ /* 0x000f6e0008000a00 */
[----:B-123--:R-:W1:Y:S08]  /*1ed0*/  LDC.64 R4, c[0x0][0x3a8] ;  /* 0x0000ea00ff047b82 */ /* 0x00ee700000000a00 */
[----:B------:R-:W2:Y:S01]  /*1ee0*/  LDC R18, c[0x0][0x39c] ;  /* 0x0000e700ff127b82 */ /* 0x000ea20000000800 */
[----:B0-----:R-:W-:-:S06]  /*1ef0*/  IMAD.WIDE.U32 R6, R2, 0x4, R6 ;  /* 0x0000000402067825 */ /* 0x001fcc00078e0006 */
[----:B------:R-:W3:Y:S01]  /*1f00*/  LDG.E R6, desc[UR10][R6.64] ;  /* 0x0000000a06067981 */ /* 0x000ee2000c1e1900 */
[----:B-1----:R-:W-:-:S06]  /*1f10*/  IMAD.WIDE.U32 R4, R2, 0x4, R4 ;  /* 0x0000000402047825 */ /* 0x002fcc00078e0004 */
[----:B------:R-:W4:Y:S01]  /*1f20*/  LDG.E R5, desc[UR10][R4.64] ;  /* 0x0000000a04057981 */ /* 0x000f22000c1e1900 */
[----:B---3--:R-:W-:-:S04]  /*1f30*/  FMUL R15, R15, R6 ;  /* 0x000000060f0f7220 */ /* 0x008fc80000400000 */
[----:B----4-:R-:W-:-:S04]  /*1f40*/  FFMA R15, R16, R5, R15 ;  /* 0x00000005100f7223 */ /* 0x010fc8000000000f */
[----:B-----5:R-:W-:Y:S01]  /*1f50*/  FADD R15, R15, UR4 ;  /* 0x000000040f0f7e21 */ /* 0x020fe20008000000 */
[----:B------:R-:W-:-:S03]  /*1f60*/  IMAD.MOV.U32 R16, RZ, RZ, 0x3f000000 ;  /* 0x3f000000ff107424 */ /* 0x000fc600078e00ff */
[----:B------:R-:W-:-:S05]  /*1f70*/  FMUL R15, R15, UR5 ;  /* 0x000000050f0f7c20 */ /* 0x000fca0008400000 */
[----:B------:R-:W-:-:S05]  /*1f80*/  LOP3.LUT R16, R16, 0x80000000, R15, 0xb8, !PT ;  /* 0x8000000010107812 */ /* 0x000fca00078eb80f */
[----:B------:R-:W-:-:S04]  /*1f90*/  FADD.RZ R16, R15, R16 ;  /* 0x000000100f107221 */ /* 0x000fc8000000c000 */
[----:B------:R-:W2:Y:S02]  /*1fa0*/  F2I.TRUNC.NTZ R3, R16 ;  /* 0x0000001000037305 */ /* 0x000ea4000020f100 */
[----:B--2---:R-:W-:-:S04]  /*1fb0*/  ISETP.GE.AND P0, PT, R3, R18, PT ;  /* 0x000000120300720c */ /* 0x004fc80003f06270 */
[----:B------:R-:W-:-:S13]  /*1fc0*/  ISETP.LT.OR P0, PT, R3, RZ, P0 ;  /* 0x000000ff0300720c */ /* 0x000fda0000701670 */
[----:B------:R-:W-:Y:S05]  /*1fd0*/  @P0 BRA `(.L_x_9) ;  /* 0x0000000000180947 */ /* 0x000fea0003800000 */
[----:B------:R-:W0:Y:S01]  /*1fe0*/  S2UR UR5, SR_CgaCtaId ;  /* 0x00000000000579c3 */ /* 0x000e220000008800 */
[----:B------:R-:W-:Y:S01]  /*1ff0*/  UMOV UR4, 0x400 ;  /* 0x0000040000047882 */ /* 0x000fe20000000000 */
[----:B------:R-:W-:Y:S01]  /*2000*/  IMAD R2, R2, R18, R3 ;  /* 0x0000001202027224 */ /* 0x000fe200078e0203 */
[----:B0-----:R-:W-:-:S06]  /*2010*/  ULEA UR4, UR5, UR4, 0x18 ;  /* 0x0000000405047291 */ /* 0x001fcc000f8ec0ff */
[----:B------:R-:W-:-:S05]  /*2020*/  LEA R2, R2, UR4, 0x2 ;  /* 0x0000000402027c11 */ /* 0x000fca000f8e10ff */
[----:B------:R0:W-:Y:S02]  /*2030*/  ATOMS.POPC.INC.32 RZ, [R2+URZ] ;  /* 0x0000000002ff7f8c */ /* 0x0001e4000d8000ff */
.L_x_9:
[----:B------:R-:W-:Y:S05]  /*2040*/  BSYNC.RECONVERGENT B0 ;  /* 0x0000000000007941 */ /* 0x000fea0003800200 */
.L_x_8:
[----:B0-----:R-:W0:Y:S01]  /*2050*/  LDC R2, c[0x0][0x370] ;  /* 0x0000dc00ff027b82 */ /* 0x001e220000000800 */
[----:B------:R-:W5:Y:S02]  /*2060*/  LDCU.64 UR4, c[0x0][0x388] ;  /* 0x00007100ff0477ac */ /* 0x000f640008000a00 */
[----:B-----5:R-:W-:Y:S01]  /*2070*/  UIMAD UR4, UR5, UR4, URZ ;  /* 0x00000004050472a4 */ /* 0x020fe2000f8e02ff */
[----:B0-----:R-:W-:-:S05]  /*2080*/  IMAD R13, R2, UR12, R13 ;  /* 0x0000000c020d7c24 */ /* 0x001fca000f8e020d */
[----:B------:R-:W-:-:S13]  /*2090*/  ISETP.GE.AND P0, PT, R13, UR4, PT ;  /* 0x000000040d007c0c */ /* 0x000fda000bf06270 */
[----:B------:R-:W-:Y:S05]  /*20a0*/  @!P0 BRA `(.L_x_42) ;  /* 0xffffffe400348947 */ /* 0x000fea000383ffff */
.L_x_7:
[----:B------:R-:W-:Y:S05]  /*20b0*/  BSYNC.RECONVERGENT B1 ;  /* 0x0000000000017941 */ /* 0x000fea0003800200 */
.L_x_6:
[----:B------:R-:W5:Y:S02]  /*20c0*/  LDCU.64 UR4, c[0x0][0x398] ;  /* 0x00007300ff0477ac */ /* 0x000f640008000a00 */
[----:B-----5:R-:W-:Y:S01]  /*20d0*/  UIMAD UR6, UR5, UR4, URZ ;  /* 0x00000004050672a4 */ /* 0x020fe2000f8e02ff */
[----:B------:R-:W-:Y:S05]  /*20e0*/  BAR.SYNC.DEFER_BLOCKING 0x0 ;  /* 0x0000000000007b1d */ /* 0x000fea0000010000 */
[----:B------:R-:W-:-:S13]  /*20f0*/  ISETP.GE.AND P0, PT, R0, UR6, PT ;  /* 0x0000000600007c0c */ /* 0x000fda000bf06270 */
[----:B------:R-:W-:Y:S05]  /*2100*/  @P0 EXIT ;  /* 0x000000000000094d */ /* 0x000fea0003800000 */
[----:B0-----:R-:W0:Y:S01]  /*2110*/  I2F.U32.RP R7, UR12 ;  /* 0x0000000c00077d06 */ /* 0x001e220008209000 */
[----:B------:R-:W-:Y:S01]  /*2120*/  IADD3 R6, PT, PT, R0, UR12, RZ ;  /* 0x0000000c00067c10 */ /* 0x000fe2000fffe0ff */
[----:B------:R-:W-:Y:S01]  /*2130*/  BSSY.RECONVERGENT B0, `(.L_x_43) ;  /* 0x0000031000007945 */ /* 0x000fe20003800200 */
[----:B------:R-:W-:Y:S02]  /*2140*/  ISETP.NE.U32.AND P2, PT, RZ, UR12, PT ;  /* 0x0000000cff007c0c */ /* 0x000fe4000bf45070 */
[C---:B------:R-:W-:Y:S02]  /*2150*/  ISETP.GE.AND P0, PT, R6.reuse, UR6, PT ;  /* 0x0000000606007c0c */ /* 0x040fe4000bf06270 */
[----:B-123--:R-:W-:Y:S02]  /*2160*/  VIMNMX R4, PT, PT, R6, UR6, !PT ;  /* 0x0000000606047c48 */ /* 0x00efe4000ffe0100 */
[----:B------:R-:W-:-:S04]  /*2170*/  SEL R5, RZ, 0x1, P0 ;  /* 0x00000001ff057807 */ /* 0x000fc80000000000 */
[----:B------:R-:W-:Y:S01]  /*2180*/  IADD3 R4, PT, PT, R4, -R6, -R5 ;  /* 0x8000000604047210 */ /* 0x000fe20007ffe805 */
[----:B0-----:R-:W0:Y:S02]  /*2190*/  MUFU.RCP R7, R7 ;  /* 0x0000000700077308 */ /* 0x001e240000001000 */
[----:B0-----:R-:W-:-:S06]  /*21a0*/  IADD3 R2, PT, PT, R7, 0xffffffe, RZ ;  /* 0x0ffffffe07027810 */ /* 0x001fcc0007ffe0ff */
[----:B------:R0:W1:Y:S02]  /*21b0*/  F2I.FTZ.U32.TRUNC.NTZ R3, R2 ;  /* 0x0000000200037305 */ /* 0x000064000021f000 */
[----:B0-----:R-:W-:Y:S02]  /*21c0*/  IMAD.MOV.U32 R2, RZ, RZ, RZ ;  /* 0x000000ffff027224 */ /* 0x001fe400078e00ff */
[----:B-1----:R-:W-:-:S04]  /*21d0*/  IMAD.MOV R9, RZ, RZ, -R3 ;  /* 0x000000ffff097224 */ /* 0x002fc800078e0a03 */
[----:B------:R-:W-:-:S04]  /*21e0*/  IMAD R9, R9, UR12, RZ ;  /* 0x0000000c09097c24 */ /* 0x000fc8000f8e02ff */
[----:B------:R-:W-:-:S06]  /*21f0*/  IMAD.HI.U32 R9, R3, R9, R2 ;  /* 0x0000000903097227 */ /* 0x000fcc00078e0002 */
[----:B------:R-:W-:-:S05]  /*2200*/  IMAD.HI.U32 R2, R9, R4, RZ ;  /* 0x0000000409027227 */ /* 0x000fca00078e00ff */
[----:B------:R-:W-:-:S05]  /*2210*/  IADD3 R3, PT, PT, -R2, RZ, RZ ;  /* 0x000000ff02037210 */ /* 0x000fca0007ffe1ff */
[----:B------:R-:W-:-:S05]  /*2220*/  IMAD R4, R3, UR12, R4 ;  /* 0x0000000c03047c24 */ /* 0x000fca000f8e0204 */
[----:B------:R-:W-:-:S13]  /*2230*/  ISETP.GE.U32.AND P0, PT, R4, UR12, PT ;  /* 0x0000000c04007c0c */ /* 0x000fda000bf06070 */
[----:B------:R-:W-:Y:S01]  /*2240*/  @P0 VIADD R4, R4, -UR12 ;  /* 0x8000000c04040c36 */ /* 0x000fe20008000000 */
[----:B------:R-:W-:-:S04]  /*2250*/  @P0 IADD3 R2, PT, PT, R2, 0x1, RZ ;  /* 0x0000000102020810 */ /* 0x000fc80007ffe0ff */
[----:B------:R-:W-:-:S13]  /*2260*/  ISETP.GE.U32.AND P1, PT, R4, UR12, PT ;  /* 0x0000000c04007c0c */ /* 0x000fda000bf26070 */
[----:B------:R-:W-:Y:S01]  /*2270*/  @P1 VIADD R2, R2, 0x1 ;  /* 0x0000000102021836 */ /* 0x000fe20000000000 */
[----:B------:R-:W-:-:S04]  /*2280*/  @!P2 LOP3.LUT R2, RZ, UR12, RZ, 0x33, !PT ;  /* 0x0000000cff02ac12 */ /* 0x000fc8000f8e33ff */
[----:B------:R-:W-:-:S04]  /*2290*/  IADD3 R7, PT, PT, R5, R2, RZ ;  /* 0x0000000205077210 */ /* 0x000fc80007ffe0ff */
[----:B------:R-:W-:-:S04]  /*22a0*/  LOP3.LUT R2, R7, 0x3, RZ, 0xc0, !PT ;  /* 0x0000000307027812 */ /* 0x000fc800078ec0ff */
[----:B------:R-:W-:-:S13]  /*22b0*/  ISETP.NE.AND P0, PT, R2, 0x3, PT ;  /* 0x000000030200780c */ /* 0x000fda0003f05270 */
[----:B------:R-:W-:Y:S05]  /*22c0*/  @!P0 BRA `(.L_x_44) ;  /* 0x00000000005c8947 */ /* 0x000fea0003800000 */
[----:B------:R-:W0:Y:S01]  /*22d0*/  S2UR UR5, SR_CgaCtaId ;  /* 0x00000000000579c3 */ /* 0x000e220000008800 */
[----:B------:R-:W-:Y:S01]  /*22e0*/  VIADD R4, R7, 0x1 ;  /* 0x0000000107047836 */ /* 0x000fe20000000000 */
[----:B------:R-:W-:-:S04]  /*22f0*/  UMOV UR4, 0x400 ;  /* 0x0000040000047882 */ /* 0x000fc80000000000 */
[----:B------:R-:W-:Y:S02]  /*2300*/  LOP3.LUT R5, R4, 0x3, RZ, 0xc0, !PT ;  /* 0x0000000304057812 */ /* 0x000fe400078ec0ff */
[----:B------:R-:W1:Y:S02]  /*2310*/  LDC.64 R2, c[0x0][0x390] ;  /* 0x0000e400ff027b82 */ /* 0x000e640000000a00 */
[----:B------:R-:W-:Y:S01]  /*2320*/  IADD3 R6, PT, PT, -R5, RZ, RZ ;  /* 0x000000ff05067210 */ /* 0x000fe20007ffe1ff */
[----:B0-----:R-:W-:-:S06]  /*2330*/  ULEA UR4, UR5, UR4, 0x18 ;  /* 0x0000000405047291 */ /* 0x001fcc000f8ec0ff */
[C---:B------:R-:W-:Y:S01]  /*2340*/  LEA R4, R0.reuse, UR4, 0x2 ;  /* 0x0000000400047c11 */ /* 0x040fe2000f8e10ff */
[----:B-1----:R-:W-:-:S04]  /*2350*/  IMAD.WIDE.U32 R2, R0, 0x4, R2 ;  /* 0x0000000400027825 */ /* 0x002fc800078e0002 */
[----:B------:R-:W-:-:S07]  /*2360*/  IMAD R0, R5, UR12, R0 ;  /* 0x0000000c05007c24 */ /* 0x000fce000f8e0200 */
.L_x_47:
[----:B------:R-:W0:Y:S01]  /*2370*/  LDS R5, [R4] ;  /* 0x0000000004057984 */ /* 0x000e220000000800 */
[----:B------:R-:W-:Y:S01]  /*2380*/  VIADD R6, R6, 0x1 ;  /* 0x0000000106067836 */ /* 0x000fe20000000000 */
[----:B------:R-:W-:Y:S01]  /*2390*/  BSSY.RECONVERGENT B1, `(.L_x_45) ;  /* 0x0000007000017945 */ /* 0x000fe20003800200 */
[----:B------:R-:W-:Y:S01]  /*23a0*/  MOV R9, UR12 ;  /* 0x0000000c00097c02 */ /* 0x000fe20008000f00 */
[----:B------:R-:W-:Y:S02]  /*23b0*/  IMAD.U32 R11, RZ, RZ, UR12 ;  /* 0x0000000cff0b7e24 */ /* 0x000fe4000f8e00ff */
[----:B------:R-:W-:Y:S02]  /*23c0*/  ISETP.NE.AND P1, PT, R6, RZ, PT ;  /* 0x000000ff0600720c */ /* 0x000fe40003f25270 */
[----:B0-----:R-:W-:-:S13]  /*23d0*/  ISETP.NE.AND P0, PT, R5, RZ, PT ;  /* 0x000000ff0500720c */ /* 0x001fda0003f05270 */
[----:B------:R-:W-:Y:S05]  /*23e0*/  @!P0 BRA `(.L_x_46) ;  /* 0x0000000000048947 */ /* 0x000fea0003800000 */
[----:B------:R0:W-:Y:S02]  /*23f0*/  REDG.E.ADD.STRONG.GPU desc[UR10][R2.64], R5 ;  /* 0x000000050200798e */ /* 0x0001e4000c12e10a */
.L_x_46:
[----:B------:R-:W-:Y:S05]  /*2400*/  BSYNC.RECONVERGENT B1 ;  /* 0x0000000000017941 */ /* 0x000fea0003800200 */
.L_x_45:
[----:B------:R-:W-:Y:S01]  /*2410*/  LEA R4, R11, R4, 0x2 ;  /* 0x000000040b047211 */ /* 0x000fe200078e10ff */
[----:B0-----:R-:W-:Y:S01]  /*2420*/  IMAD.WIDE.U32 R2, R9, 0x4, R2 ;  /* 0x0000000409027825 */ /* 0x001fe200078e0002 */
[----:B------:R-:W-:Y:S06]  /*2430*/  @P1 BRA `(.L_x_47) ;  /* 0xfffffffc00cc1947 */ /* 0x000fec000383ffff */
.L_x_44:
[----:B------:R-:W-:Y:S05]  /*2440*/  BSYNC.RECONVERGENT B0 ;  /* 0x0000000000007941 */ /* 0x000fea0003800200 */
.L_x_43:
[----:B------:R-:W-:-:S13]  /*2450*/  ISETP.GE.U32.AND P0, PT, R7, 0x3, PT ;  /* 0x000000030700780c */ /* 0x000fda0003f06070 */
[----:B------:R-:W-:Y:S05]  /*2460*/  @!P0 EXIT ;  /* 0x000000000000894d */ /* 0x000fea0003800000 */
[----:B------:R-:W0:Y:S01]  /*2470*/  S2UR UR5, SR_CgaCtaId ;  /* 0x00000000000579c3 */ /* 0x000e220000008800 */
[----:B------:R-:W-:-:S07]  /*2480*/  UMOV UR4, 0x400 ;  /* 0x0000040000047882 */ /* 0x000fce0000000000 */
[----:B------:R-:W1:Y:S01]  /*2490*/  LDC.64 R2, c[0x0][0x390] ;  /* 0x0000e400ff027b82 */ /* 0x000e620000000a00 */
[----:B0-----:R-:W-:-:S12]  /*24a0*/  ULEA UR4, UR5, UR4, 0x18 ;  /* 0x0000000405047291 */ /* 0x001fd8000f8ec0ff */
.L_x_56:
[----:B0-23--:R-:W-:Y:S01]  /*24b0*/  LEA R5, R0, UR4, 0x2 ;  /* 0x0000000400057c11 */ /* 0x00dfe2000f8e10ff */
[----:B------:R-:W-:Y:S01]  /*24c0*/  IMAD.U32 R6, RZ, RZ, UR12 ;  /* 0x0000000cff067e24 */ /* 0x000fe2000f8e00ff */
[----:B------:R-:W-:Y:S01]  /*24d0*/  MOV R7, UR12 ;  /* 0x0000000c00077c02 */ /* 0x000fe20008000f00 */
[----:B------:R-:W-:Y:S01]  /*24e0*/  BSSY.RECONVERGENT B0, `(.L_x_48) ;  /* 0x0000010000007945 */ /* 0x000fe20003800200 */
[----:B------:R-:W-:Y:S01]  /*24f0*/  MOV R9, UR12 ;  /* 0x0000000c00097c02 */ /* 0x000fe20008000f00 */
[----:B------:R-:W-:-:S04]  /*2500*/  IMAD R6, R6, 0x4, R5 ;  /* 0x0000000406067824 */ /* 0x000fc800078e0205 */
[----:B------:R-:W-:Y:S02]  /*2510*/  IMAD R8, R7, 0x4, R6 ;  /* 0x0000000407087824 */ /* 0x000fe400078e0206 */
[----:B------:R-:W0:Y:S03]  /*2520*/  LDS R7, [R5] ;  /* 0x0000000005077984 */ /* 0x000e260000000800 */
[----:B------:R-:W-:Y:S01]  /*2530*/  LEA R4, R9, R8, 0x2 ;  /* 0x0000000809047211 */ /* 0x000fe200078e10ff */
[----:B------:R-:W2:Y:S04]  /*2540*/  LDS R11, [R8] ;  /* 0x00000000080b7984 */ /* 0x000ea80000000800 */
[----:B------:R-:W3:Y:S04]  /*2550*/  LDS R9, [R6] ;  /* 0x0000000006097984 */ /* 0x000ee80000000800 */
[----:B------:R-:W5:Y:S01]  /*2560*/  LDS R13, [R4] ;  /* 0x00000000040d7984 */ /* 0x000f620000000800 */
[----:B0-----:R-:W-:-:S02]  /*2570*/  ISETP.NE.AND P0, PT, R7, RZ, PT ;  /* 0x000000ff0700720c */ /* 0x001fc40003f05270 */
[----:B--2---:R-:W-:Y:S02]  /*2580*/  ISETP.NE.AND P2, PT, R11, RZ, PT ;  /* 0x000000ff0b00720c */ /* 0x004fe40003f45270 */
[----:B---3--:R-:W-:Y:S02]  /*2590*/  ISETP.NE.AND P1, PT, R9, RZ, PT ;  /* 0x000000ff0900720c */ /* 0x008fe40003f25270 */
[----:B-----5:R-:W-:-:S07]  /*25a0*/  ISETP.NE.AND P3, PT, R13, RZ, PT ;  /* 0x000000ff0d00720c */ /* 0x020fce0003f65270 */
[----:B------:R-:W-:Y:S06]  /*25b0*/  @!P0 BRA `(.L_x_49) ;  /* 0x0000000000088947 */ /* 0x000fec0003800000 */
[----:B-1----:R-:W-:-:S05]  /*25c0*/  IMAD.WIDE.U32 R4, R0, 0x4, R2 ;  /* 0x0000000400047825 */ /* 0x002fca00078e0002 */
[----:B------:R0:W-:Y:S02]  /*25d0*/  REDG.E.ADD.STRONG.GPU desc[UR10][R4.64], R7 ;  /* 0x000000070400798e */ /* 0x0001e4000c12e10a */
.L_x_49:
[----:B------:R-:W-:Y:S05]  /*25e0*/  BSYNC.RECONVERGENT B0 ;  /* 0x0000000000007941 */ /* 0x000fea0003800200 */
.L_x_48:
[----:B------:R-:W-:Y:S01]  /*25f0*/  BSSY.RECONVERGENT B0, `(.L_x_50) ;  /* 0x0000005000007945 */ /* 0x000fe20003800200 */
[----:B0-----:R-:W-:-:S03]  /*2600*/  VIADD R7, R0, UR12 ;  /* 0x0000000c00077c36 */ /* 0x001fc60008000000 */
[----:B------:R-:W-:Y:S05]  /*2610*/  @!P1 BRA `(.L_x_51) ;  /* 0x0000000000089947 */ /* 0x000fea0003800000 */
[----:B-1----:R-:W-:-:S05]  /*2620*/  IMAD.WIDE.U32 R4, R7, 0x4, R2 ;  /* 0x0000000407047825 */ /* 0x002fca00078e0002 */
[----:B------:R0:W-:Y:S02]  /*2630*/  REDG.E.ADD.STRONG.GPU desc[UR10][R4.64], R9 ;  /* 0x000000090400798e */ /* 0x0001e4000c12e10a */
.L_x_51:
[----:B------:R-:W-:Y:S05]  /*2640*/  BSYNC.RECONVERGENT B0 ;  /* 0x0000000000007941 */ /* 0x000fea0003800200 */
.L_x_50:
[----:B------:R-:W-:Y:S01]  /*2650*/  BSSY.RECONVERGENT B0, `(.L_x_52) ;  /* 0x0000005000007945 */ /* 0x000fe20003800200 */
[----:B------:R-:W-:-:S03]  /*2660*/  IADD3 R7, PT, PT, R7, UR12, RZ ;  /* 0x0000000c07077c10 */ /* 0x000fc6000fffe0ff */
[----:B------:R-:W-:Y:S05]  /*2670*/  @!P2 BRA `(.L_x_53) ;  /* 0x000000000008a947 */ /* 0x000fea0003800000 */
[----:B01----:R-:W-:-:S05]  /*2680*/  IMAD.WIDE.U32 R4, R7, 0x4, R2 ;  /* 0x0000000407047825 */ /* 0x003fca00078e0002 */
[----:B------:R2:W-:Y:S02]  /*2690*/  REDG.E.ADD.STRONG.GPU desc[UR10][R4.64], R11 ;  /* 0x0000000b0400798e */ /* 0x0005e4000c12e10a */
.L_x_53:
[----:B------:R-:W-:Y:S05]  /*26a0*/  BSYNC.RECONVERGENT B0 ;  /* 0x0000000000007941 */ /* 0x000fea0003800200 */
.L_x_52:
[----:B------:R-:W-:Y:S01]  /*26b0*/  BSSY.RECONVERGENT B0, `(.L_x_54) ;  /* 0x0000005000007945 */ /* 0x000fe20003800200 */
[----:B------:R-:W-:-:S03]  /*26c0*/  VIADD R7, R7, UR12 ;  /* 0x0000000c07077c36 */ /* 0x000fc60008000000 */
[----:B------:R-:W-:Y:S05]  /*26d0*/  @!P3 BRA `(.L_x_55) ;  /* 0x000000000008b947 */ /* 0x000fea0003800000 */
[----:B012---:R-:W-:-:S05]  /*26e0*/  IMAD.WIDE.U32 R4, R7, 0x4, R2 ;  /* 0x0000000407047825 */ /* 0x007fca00078e0002 */
[----:B------:R3:W-:Y:S02]  /*26f0*/  REDG.E.ADD.STRONG.GPU desc[UR10][R4.64], R13 ;  /* 0x0000000d0400798e */ /* 0x0007e4000c12e10a */
.L_x_55:
[----:B------:R-:W-:Y:S05]  /*2700*/  BSYNC.RECONVERGENT B0 ;  /* 0x0000000000007941 */ /* 0x000fea0003800200 */
.L_x_54:
[----:B------:R-:W-:-:S04]  /*2710*/  IADD3 R0, PT, PT, R7, UR12, RZ ;  /* 0x0000000c07007c10 */ /* 0x000fc8000fffe0ff */
[----:B------:R-:W-:-:S13]  /*2720*/  ISETP.GE.AND P0, PT, R0, UR6, PT ;  /* 0x0000000600007c0c */ /* 0x000fda000bf06270 */
[----:B------:R-:W-:Y:S05]  /*2730*/  @!P0 BRA `(.L_x_56) ;  /* 0xfffffffc005c8947 */ /* 0x000fea000383ffff */
[----:B------:R-:W-:Y:S05]  /*2740*/  EXIT ;  /* 0x000000000000794d */ /* 0x000fea0003800000 */
.L_x_57:
[----:B------:R-:W-:-:S00]  /*2750*/  BRA `(.L_x_57) ;  /* 0xfffffffc00fc7947 */ /* 0x000fc0000383ffff */
[----:B------:R-:W-:-:S00]  /*2760*/  NOP ;  /* 0x0000000000007918 */ /* 0x000fc00000000000 */
        /* <DEDUP_REMOVED lines=9> */
.L_x_74:


//--------------------- .text._Z19hough_kernel_globalPKhiiPjiiffPKfS3_ --------------------------
	.section	.text._Z19hough_kernel_globalPKhiiPjiiffPKfS3_,"ax",@progbits
	.align	128
        .global         _Z19hough_kernel_globalPKhiiPjiiffPKfS3_
        .type           _Z19hough_kernel_globalPKhiiPjiiffPKfS3_,@function
        .size           _Z19hough_kernel_globalPKhiiPjiiffPKfS3_,(.L_x_75 - _Z19hough_kernel_globalPKhiiPjiiffPKfS3_)
        .other          _Z19hough_kernel_globalPKhiiPjiiffPKfS3_,@"STO_CUDA_ENTRY STV_DEFAULT"
_Z19hough_kernel_globalPKhiiPjiiffPKfS3_:
.text._Z19hough_kernel_globalPKhiiPjiiffPKfS3_:
[----:B------:R-:W-:Y:S01]  /*0000*/  LDC R1, c[0x0][0x37c] ;  /* 0x0000df00ff017b82 */ /* 0x000fe20000000800 */
[----:B------:R-:W0:Y:S07]  /*0010*/  S2R R0, SR_TID.X ;  /* 0x0000000000007919 */ /* 0x000e2e0000002100 */
[----:B------:R-:W0:Y:S08]  /*0020*/  S2UR UR4, SR_CTAID.X ;  /* 0x00000000000479c3 */ /* 0x000e300000002500 */
[----:B------:R-:W0:Y:S08]  /*0030*/  LDC R7, c[0x0][0x360] ;  /* 0x0000d800ff077b82 */ /* 0x000e300000000800 */
[----:B------:R-:W1:Y:S01]  /*0040*/  LDC.64 R2, c[0x0][0x388] ;  /* 0x0000e200ff027b82 */ /* 0x000e620000000a00 */
[----:B0-----:R-:W-:-:S02]  /*0050*/  IMAD R7, R7, UR4, R0 ;  /* 0x0000000407077c24 */ /* 0x001fc4000f8e0200 */
[----:B-1----:R-:W-:-:S05]  /*0060*/  IMAD R0, R3, R2, RZ ;  /* 0x0000000203007224 */ /* 0x002fca00078e02ff */
[----:B------:R-:W-:-:S13]  /*0070*/  ISETP.GE.AND P0, PT, R7, R0, PT ;  /* 0x000000000700720c */ /* 0x000fda0003f06270 */
[----:B------:R-:W-:Y:S05]  /*0080*/  @P0 EXIT ;  /* 0x000000000000094d */ /* 0x000fea0003800000 */
[----:B------:R-:W0:Y:S01]  /*0090*/  LDCU.64 UR4, c[0x0][0x380] ;  /* 0x00007000ff0477ac */ /* 0x000e220008000a00 */
[----:B------:R-:W1:Y:S01]  /*00a0*/  LDCU.64 UR8, c[0x0][0x358] ;  /* 0x00006b00ff0877ac */ /* 0x000e620008000a00 */
[----:B0-----:R-:W-:-:S04]  /*00b0*/  IADD3 R4, P0, PT, R7, UR4, RZ ;  /* 0x0000000407047c10 */ /* 0x001fc8000ff1e0ff */
[----:B------:R-:W-:-:S05]  /*00c0*/  LEA.HI.X.SX32 R5, R7, UR5, 0x1, P0 ;  /* 0x0000000507057c11 */ /* 0x000fca00080f0eff */
[----:B-1----:R-:W2:Y:S02]  /*00d0*/  LDG.E.U8 R4, desc[UR8][R4.64] ;  /* 0x0000000804047981 */ /* 0x002ea4000c1e1100 */
[----:B--2---:R-:W-:-:S13]  /*00e0*/  ISETP.NE.AND P0, PT, R4, RZ, PT ;  /* 0x000000ff0400720c */ /* 0x004fda0003f05270 */
[----:B------:R-:W-:Y:S05]  /*00f0*/  @!P0 EXIT ;  /* 0x000000000000894d */ /* 0x000fea0003800000 */
[----:B------:R-:W-:-:S04]  /*0100*/  IABS R9, R2 ;  /* 0x0000000200097213 */ /* 0x000fc80000000000 */
[----:B------:R-:W0:Y:S08]  /*0110*/  I2F.RP R0, R9 ;  /* 0x0000000900007306 */ /* 0x000e300000209400 */
[----:B0-----:R-:W0:Y:S02]  /*0120*/  MUFU.RCP R0, R0 ;  /* 0x0000000000007308 */ /* 0x001e240000001000 */
[----:B0-----:R-:W-:-:S06]  /*0130*/  IADD3 R4, PT, PT, R0, 0xffffffe, RZ ;  /* 0x0ffffffe00047810 */ /* 0x001fcc0007ffe0ff */
[----:B------:R0:W1:Y:S02]  /*0140*/  F2I.FTZ.U32.TRUNC.NTZ R5, R4 ;  /* 0x0000000400057305 */ /* 0x000064000021f000 */
[----:B0-----:R-:W-:Y:S02]  /*0150*/  HFMA2 R4, -RZ, RZ, 0, 0 ;  /* 0x00000000ff047431 */ /* 0x001fe400000001ff */
[----:B-1----:R-:W-:-:S04]  /*0160*/  IMAD.MOV R6, RZ, RZ, -R5 ;  /* 0x000000ffff067224 */ /* 0x002fc800078e0a05 */
[----:B------:R-:W-:Y:S01]  /*0170*/  IMAD R11, R6, R9, RZ ;  /* 0x00000009060b7224 */ /* 0x000fe200078e02ff */
[----:B------:R-:W-:-:S03]  /*0180*/  IABS R6, R7 ;  /* 0x0000000700067213 */ /* 0x000fc60000000000 */
[----:B------:R-:W-:-:S06]  /*0190*/  IMAD.HI.U32 R5, R5, R11, R4 ;  /* 0x0000000b05057227 */ /* 0x000fcc00078e0004 */
[----:B------:R-:W-:-:S04]  /*01a0*/  IMAD.HI.U32 R5, R5, R6, RZ ;  /* 0x0000000605057227 */ /* 0x000fc800078e00ff */
[----:B------:R-:W-:-:S04]  /*01b0*/  IMAD.MOV R0, RZ, RZ, -R5 ;  /* 0x000000ffff007224 */ /* 0x000fc800078e0a05 */
[C---:B------:R-:W-:Y:S02]  /*01c0*/  IMAD R0, R9.reuse, R0, R6 ;  /* 0x0000000009007224 */ /* 0x040fe400078e0206 */
[----:B------:R-:W0:Y:S03]  /*01d0*/  LDC R6, c[0x0][0x398] ;  /* 0x0000e600ff067b82 */ /* 0x000e260000000800 */
[----:B------:R-:W-:-:S13]  /*01e0*/  ISETP.GT.U32.AND P2, PT, R9, R0, PT ;  /* 0x000000000900720c */ /* 0x000fda0003f44070 */
[-C--:B------:R-:W-:Y:S01]  /*01f0*/  @!P2 IADD3 R0, PT, PT, R0, -R9.reuse, RZ ;  /* 0x800000090000a210 */ /* 0x080fe20007ffe0ff */
[----:B------:R-:W-:Y:S01]  /*0200*/  @!P2 VIADD R5, R5, 0x1 ;  /* 0x000000010505a836 */ /* 0x000fe20000000000 */
[----:B------:R-:W-:Y:S02]  /*0210*/  ISETP.NE.AND P2, PT, R2, RZ, PT ;  /* 0x000000ff0200720c */ /* 0x000fe40003f45270 */
[----:B------:R-:W-:Y:S02]  /*0220*/  ISETP.GE.U32.AND P0, PT, R0, R9, PT ;  /* 0x000000090000720c */ /* 0x000fe40003f06070 */
[----:B------:R-:W-:Y:S02]  /*0230*/  LOP3.LUT R0, R7, R2, RZ, 0x3c, !PT ;  /* 0x0000000207007212 */ /* 0x000fe400078e3cff */
[----:B------:R-:W-:Y:S02]  /*0240*/  I2FP.F32.S32 R9, R3 ;  /* 0x0000000300097245 */ /* 0x000fe40000201400 */
[----:B------:R-:W-:-:S02]  /*0250*/  ISETP.GE.AND P1, PT, R0, RZ, PT ;  /* 0x000000ff0000720c */ /* 0x000fc40003f26270 */
[----:B------:R-:W-:-:S05]  /*0260*/  I2FP.F32.S32 R3, R2 ;  /* 0x0000000200037245 */ /* 0x000fca0000201400 */
[----:B------:R-:W-:Y:S02]  /*0270*/  @P0 IADD3 R5, PT, PT, R5, 0x1, RZ ;  /* 0x0000000105050810 */ /* 0x000fe40007ffe0ff */
[----:B0-----:R-:W-:-:S04]  /*0280*/  ISETP.GE.AND P0, PT, R6, 0x1, PT ;  /* 0x000000010600780c */ /* 0x001fc80003f06270 */
[----:B------:R-:W-:Y:S01]  /*0290*/  @!P1 IMAD.MOV R5, RZ, RZ, -R5 ;  /* 0x000000ffff059224 */ /* 0x000fe200078e0a05 */
[----:B------:R-:W-:-:S04]  /*02a0*/  @!P2 LOP3.LUT R5, RZ, R2, RZ, 0x33, !PT ;  /* 0x00000002ff05a212 */ /* 0x000fc800078e33ff */
[----:B------:R-:W-:-:S05]  /*02b0*/  IADD3 R0, PT, PT, -R5, RZ, RZ ;  /* 0x000000ff05007210 */ /* 0x000fca0007ffe1ff */
[----:B------:R-:W-:Y:S01]  /*02c0*/  IMAD R7, R2, R0, R7 ;  /* 0x0000000002077224 */ /* 0x000fe200078e0207 */
[----:B------:R-:W-:Y:S06]  /*02d0*/  @!P0 EXIT ;  /* 0x000000000000894d */ /* 0x000fec0003800000 */
[C---:B------:R-:W-:Y:S02]  /*02e0*/  ISETP.GE.U32.AND P0, PT, R6.reuse, 0x4, PT ;  /* 0x000000040600780c */ /* 0x040fe40003f06070 */
[----:B------:R-:W-:Y:S02]  /*02f0*/  I2FP.F32.S32 R2, R7 ;  /* 0x0000000700027245 */ /* 0x000fe40000201400 */
[----:B------:R-:W-:Y:S02]  /*0300*/  I2FP.F32.S32 R0, R5 ;  /* 0x0000000500007245 */ /* 0x000fe40000201400 */
[----:B------:R-:W-:Y:S01]  /*0310*/  LOP3.LUT R16, R6, 0x3, RZ, 0xc0, !PT ;  /* 0x0000000306107812 */ /* 0x000fe200078ec0ff */
[----:B------:R-:W-:Y:S01]  /*0320*/  FFMA R2, R3, -0.5, R2 ;  /* 0xbf00000003027823 */ /* 0x000fe20000000002 */
[----:B------:R-:W-:Y:S02]  /*0330*/  IMAD.MOV.U32 R3, RZ, RZ, RZ ;  /* 0x000000ffff037224 */ /* 0x000fe400078e00ff */
[----:B------:R-:W-:-:S03]  /*0340*/  FFMA R0, R9, -0.5, R0 ;  /* 0xbf00000009007823 */ /* 0x000fc60000000000 */
[----:B------:R-:W-:Y:S05]  /*0350*/  @!P0 BRA `(.L_x_58) ;  /* 0x00000004008c8947 */ /* 0x000fea0003800000 */
[----:B------:R-:W0:Y:S01]  /*0360*/  LDCU.64 UR6, c[0x0][0x3a8] ;  /* 0x00007500ff0677ac */ /* 0x000e220008000a00 */
[----:B------:R-:W1:Y:S01]  /*0370*/  LDC R10, c[0x0][0x39c] ;  /* 0x0000e700ff0a7b82 */ /* 0x000e620000000800 */
[----:B------:R-:W-:Y:S01]  /*0380*/  LOP3.LUT R3, R6, 0x7ffffffc, RZ, 0xc0, !PT ;  /* 0x7ffffffc06037812 */ /* 0x000fe200078ec0ff */
[----:B------:R-:W2:Y:S01]  /*0390*/  LDCU.64 UR4, c[0x0][0x3b0] ;  /* 0x00007600ff0477ac */ /* 0x000ea20008000a00 */
[----:B------:R-:W-:Y:S02]  /*03a0*/  MOV R11, RZ ;  /* 0x000000ff000b7202 */ /* 0x000fe40000000f00 */
[----:B------:R-:W-:Y:S01]  /*03b0*/  IADD3 R12, PT, PT, -R3, RZ, RZ ;  /* 0x000000ff030c7210 */ /* 0x000fe20007ffe1ff */
[----:B------:R-:W3:Y:S02]  /*03c0*/  LDCU.64 UR10, c[0x0][0x3a0] ;  /* 0x00007400ff0a77ac */ /* 0x000ee40008000a00 */
[----:B------:R-:W4:Y:S01]  /*03d0*/  LDC.64 R4, c[0x0][0x390] ;  /* 0x0000e400ff047b82 */ /* 0x000f220000000a00 */
[----:B0-----:R-:W-:-:S02]  /*03e0*/  UIADD3 UR6, UP0, UPT, UR6, 0x8, URZ ;  /* 0x0000000806067890 */ /* 0x001fc4000ff1e0ff */
[----:B--2---:R-:W-:Y:S02]  /*03f0*/  UIADD3 UR4, UP1, UPT, UR4, 0x8, URZ ;  /* 0x0000000804047890 */ /* 0x004fe4000ff3e0ff */
[----:B------:R-:W-:Y:S02]  /*0400*/  UIADD3.X UR7, UPT, UPT, URZ, UR7, URZ, UP0, !UPT ;  /* 0x00000007ff077290 */ /* 0x000fe400087fe4ff */
[----:B------:R-:W-:Y:S01]  /*0410*/  IMAD.U32 R8, RZ, RZ, UR6 ;  /* 0x00000006ff087e24 */ /* 0x000fe2000f8e00ff */
[----:B------:R-:W-:Y:S01]  /*0420*/  UIADD3.X UR5, UPT, UPT, URZ, UR5, URZ, UP1, !UPT ;  /* 0x00000005ff057290 */ /* 0x000fe20008ffe4ff */
[----:B------:R-:W-:Y:S02]  /*0430*/  MOV R6, UR4 ;  /* 0x0000000400067c02 */ /* 0x000fe40008000f00 */
[----:B------:R-:W-:-:S03]  /*0440*/  MOV R9, UR7 ;  /* 0x0000000700097c02 */ /* 0x000fc60008000f00 */
[----:B---3--:R-:W-:-:S07]  /*0450*/  IMAD.U32 R7, RZ, RZ, UR5 ;  /* 0x00000005ff077e24 */ /* 0x008fce000f8e00ff */
.L_x_67:
[----:B0-----:R-:W2:Y:S04]  /*0460*/  LDG.E R15, desc[UR8][R6.64+-0x8] ;  /* 0xfffff808060f7981 */ /* 0x001ea8000c1e1900 */
[----:B------:R-:W3:Y:S01]  /*0470*/  LDG.E R13, desc[UR8][R8.64+-0x8] ;  /* 0xfffff808080d7981 */ /* 0x000ee2000c1e1900 */
[----:B------:R-:W-:Y:S01]  /*0480*/  BSSY.RECONVERGENT B0, `(.L_x_59) ;  /* 0x0000010000007945 */ /* 0x000fe20003800200 */
[----:B--2---:R-:W-:-:S04]  /*0490*/  FMUL R15, R0, R15 ;  /* 0x0000000f000f7220 */ /* 0x004fc80000400000 */
[----:B---3--:R-:W-:-:S04]  /*04a0*/  FFMA R13, R2, R13, R15 ;  /* 0x0000000d020d7223 */ /* 0x008fc8000000000f */
[----:B------:R-:W-:-:S04]  /*04b0*/  FADD R13, R13, UR10 ;  /* 0x0000000a0d0d7e21 */ /* 0x000fc80008000000 */
[----:B------:R-:W-:Y:S01]  /*04c0*/  FMUL R14, R13, UR11 ;  /* 0x0000000b0d0e7c20 */ /* 0x000fe20008400000 */
[----:B------:R-:W-:-:S05]  /*04d0*/  HFMA2 R13, -RZ, RZ, 1.75, 0 ;  /* 0x3f000000ff0d7431 */ /* 0x000fca00000001ff */
[----:B------:R-:W-:-:S05]  /*04e0*/  LOP3.LUT R15, R13, 0x80000000, R14, 0xb8, !PT ;  /* 0x800000000d0f7812 */ /* 0x000fca00078eb80e */
[----:B------:R-:W-:-:S06]  /*04f0*/  FADD.RZ R15, R14, R15 ;  /* 0x0000000f0e0f7221 */ /* 0x000fcc000000c000 */
[----:B------:R-:W1:Y:S02]  /*0500*/  F2I.TRUNC.NTZ R15, R15 ;  /* 0x0000000f000f7305 */ /* 0x000e64000020f100 */
[----:B-1----:R-:W-:-:S04]  /*0510*/  ISETP.GE.AND P0, PT, R15, R10, PT ;  /* 0x0000000a0f00720c */ /* 0x002fc80003f06270 */
[----:B------:R-:W-:-:S13]  /*0520*/  ISETP.LT.OR P0, PT, R15, RZ, P0 ;  /* 0x000000ff0f00720c */ /* 0x000fda0000701670 */
[----:B------:R-:W-:Y:S05]  /*0530*/  @P0 BRA `(.L_x_60) ;  /* 0x0000000000100947 */ /* 0x000fea0003800000 */
[----:B------:R-:W-:Y:S01]  /*0540*/  IADD3 R15, PT, PT, R15, R11, RZ ;  /* 0x0000000b0f0f7210 */ /* 0x000fe20007ffe0ff */
[----:B------:R-:W-:-:S04]  /*0550*/  IMAD.MOV.U32 R17, RZ, RZ, 0x1 ;  /* 0x00000001ff117424 */ /* 0x000fc800078e00ff */
[----:B----4-:R-:W-:-:S05]  /*0560*/  IMAD.WIDE R14, R15, 0x4, R4 ;  /* 0x000000040f0e7825 */ /* 0x010fca00078e0204 */
[----:B------:R0:W-:Y:S02]  /*0570*/  REDG.E.ADD.STRONG.GPU desc[UR8][R14.64], R17 ;  /* 0x000000110e00798e */ /* 0x0001e4000c12e108 */
.L_x_60:
[----:B------:R-:W-:Y:S05]  /*0580*/  BSYNC.RECONVERGENT B0 ;  /* 0x0000000000007941 */ /* 0x000fea0003800200 */
.L_x_59:
[----:B0-----:R-:W2:Y:S04]  /*0590*/  LDG.E R17, desc[UR8][R6.64+-0x4] ;  /* 0xfffffc0806117981 */ /* 0x001ea8000c1e1900 */
[----:B------:R-:W3:Y:S01]  /*05a0*/  LDG.E R15, desc[UR8][R8.64+-0x4] ;  /* 0xfffffc08080f7981 */ /* 0x000ee2000c1e1900 */
[----:B------:R-:W-:Y:S01]  /*05b0*/  BSSY.RECONVERGENT B0, `(.L_x_61) ;  /* 0x000000f000007945 */ /* 0x000fe20003800200 */
[----:B--2---:R-:W-:-:S04]  /*05c0*/  FMUL R17, R0, R17 ;  /* 0x0000001100117220 */ /* 0x004fc80000400000 */
[----:B---3--:R-:W-:-:S04]  /*05d0*/  FFMA R15, R2, R15, R17 ;  /* 0x0000000f020f7223 */ /* 0x008fc80000000011 */
[----:B------:R-:W-:-:S04]  /*05e0*/  FADD R15, R15, UR10 ;  /* 0x0000000a0f0f7e21 */ /* 0x000fc80008000000 */
[----:B------:R-:W-:-:S05]  /*05f0*/  FMUL R14, R15, UR11 ;  /* 0x0000000b0f0e7c20 */ /* 0x000fca0008400000 */
[----:B------:R-:W-:-:S05]  /*0600*/  LOP3.LUT R15, R13, 0x80000000, R14, 0xb8, !PT ;  /* 0x800000000d0f7812 */ /* 0x000fca00078eb80e */
[----:B------:R-:W-:-:S06]  /*0610*/  FADD.RZ R15, R14, R15 ;  /* 0x0000000f0e0f7221 */ /* 0x000fcc000000c000 */
[----:B------:R-:W0:Y:S02]  /*0620*/  F2I.TRUNC.NTZ R15, R15 ;  /* 0x0000000f000f7305 */ /* 0x000e24000020f100 */
[----:B0-----:R-:W-:-:S04]  /*0630*/  ISETP.GE.AND P0, PT, R15, R10, PT ;  /* 0x0000000a0f00720c */ /* 0x001fc80003f06270 */
[----:B------:R-:W-:-:S13]  /*0640*/  ISETP.LT.OR P0, PT, R15, RZ, P0 ;  /* 0x000000ff0f00720c */ /* 0x000fda0000701670 */
[----:B------:R-:W-:Y:S05]  /*0650*/  @P0 BRA `(.L_x_62) ;  /* 0x0000000000100947 */ /* 0x000fea0003800000 */
[----:B------:R-:W-:Y:S02]  /*0660*/  IADD3 R15, PT, PT, R11, R10, R15 ;  /* 0x0000000a0b0f7210 */ /* 0x000fe40007ffe00f */
[----:B------:R-:W-:-:S03]  /*0670*/  MOV R17, 0x1 ;  /* 0x0000000100117802 */ /* 0x000fc60000000f00 */
[----:B----4-:R-:W-:-:S05]  /*0680*/  IMAD.WIDE R14, R15, 0x4, R4 ;  /* 0x000000040f0e7825 */ /* 0x010fca00078e0204 */
[----:B------:R0:W-:Y:S02]  /*0690*/  REDG.E.ADD.STRONG.GPU desc[UR8][R14.64], R17 ;  /* 0x000000110e00798e */ /* 0x0001e4000c12e108 */
.L_x_62:
[----:B------:R-:W-:Y:S05]  /*06a0*/  BSYNC.RECONVERGENT B0 ;  /* 0x0000000000007941 */ /* 0x000fea0003800200 */
.L_x_61:
        /* <DEDUP_REMOVED lines=13> */
[----:B------:R-:W-:Y:S01]  /*0780*/  LEA R14, R10, R15, 0x1 ;  /* 0x0000000f0a0e7211 */ /* 0x000fe200078e08ff */
[----:B------:R-:W-:-:S04]  /*0790*/  HFMA2 R17, -RZ, RZ, 0, 5.9604644775390625e-08 ;  /* 0x00000001ff117431 */ /* 0x000fc800000001ff */
[----:B------:R-:W-:-:S04]  /*07a0*/  IMAD.IADD R15, R14, 0x1, R11 ;  /* 0x000000010e0f7824 */ /* 0x000fc800078e020b */
[----:B----4-:R-:W-:-:S05]  /*07b0*/  IMAD.WIDE R14, R15, 0x4, R4 ;  /* 0x000000040f0e7825 */ /* 0x010fca00078e0204 */
[----:B------:R0:W-:Y:S02]  /*07c0*/  REDG.E.ADD.STRONG.GPU desc[UR8][R14.64], R17 ;  /* 0x000000110e00798e */ /* 0x0001e4000c12e108 */
.L_x_64:
[----:B------:R-:W-:Y:S05]  /*07d0*/  BSYNC.RECONVERGENT B0 ;  /* 0x0000000000007941 */ /* 0x000fea0003800200 */
.L_x_63:
[----:B0-----:R-:W2:Y:S04]  /*07e0*/  LDG.E R17, desc[UR8][R6.64+0x4] ;  /* 0x0000040806117981 */ /* 0x001ea8000c1e1900 */
[----:B------:R-:W3:Y:S01]  /*07f0*/  LDG.E R15, desc[UR8][R8.64+0x4] ;  /* 0x00000408080f7981 */ /* 0x000ee2000c1e1900 */
[----:B------:R-:W-:Y:S01]  /*0800*/  IADD3 R12, PT, PT, R12, 0x4, RZ ;  /* 0x000000040c0c7810 */ /* 0x000fe20007ffe0ff */
[----:B------:R-:W-:Y:S03]  /*0810*/  BSSY.RECONVERGENT B0, `(.L_x_65) ;  /* 0x0000011000007945 */ /* 0x000fe60003800200 */
[----:B------:R-:W-:Y:S01]  /*0820*/  ISETP.NE.AND P1, PT, R12, RZ, PT ;  /* 0x000000ff0c00720c */ /* 0x000fe20003f25270 */
        /* <DEDUP_REMOVED lines=10> */
[----:B------:R-:W-:Y:S01]  /*08d0*/  IMAD R14, R10, 0x3, R13 ;  /* 0x000000030a0e7824 */ /* 0x000fe200078e020d */
[----:B------:R-:W-:-:S03]  /*08e0*/  MOV R13, 0x1 ;  /* 0x00000001000d7802 */ /* 0x000fc60000000f00 */
[----:B------:R-:W-:-:S04]  /*08f0*/  IMAD.IADD R15, R14, 0x1, R11 ;  /* 0x000000010e0f7824 */ /* 0x000fc800078e020b */
[----:B----4-:R-:W-:-:S05]  /*0900*/  IMAD.WIDE R14, R15, 0x4, R4 ;  /* 0x000000040f0e7825 */ /* 0x010fca00078e0204 */
[----:B------:R0:W-:Y:S02]  /*0910*/  REDG.E.ADD.STRONG.GPU desc[UR8][R14.64], R13 ;  /* 0x0000000d0e00798e */ /* 0x0001e4000c12e108 */
.L_x_66:
[----:B------:R-:W-:Y:S05]  /*0920*/  BSYNC.RECONVERGENT B0 ;  /* 0x0000000000007941 */ /* 0x000fea0003800200 */
.L_x_65:
[----:B------:R-:W-:Y:S02]  /*0930*/  IADD3 R8, P0, PT, R8, 0x10, RZ ;  /* 0x0000001008087810 */ /* 0x000fe40007f1e0ff */
[----:B------:R-:W-:Y:S02]  /*0940*/  IADD3 R6, P2, PT, R6, 0x10, RZ ;  /* 0x0000001006067810 */ /* 0x000fe40007f5e0ff */
[----:B------:R-:W-:Y:S01]  /*0950*/  LEA R11, R10, R11, 0x2 ;  /* 0x0000000b0a0b7211 */ /* 0x000fe200078e10ff */
[----:B------:R-:W-:Y:S01]  /*0960*/  IMAD.X R9, RZ, RZ, R9, P0 ;  /* 0x000000ffff097224 */ /* 0x000fe200000e0609 */
[----:B------:R-:W-:Y:S01]  /*0970*/  IADD3.X R7, PT, PT, RZ, R7, RZ, P2, !PT ;  /* 0x00000007ff077210 */ /* 0x000fe200017fe4ff */
[----:B------:R-:W-:Y:S08]  /*0980*/  @P1 BRA `(.L_x_67) ;  /* 0xfffffff800b41947 */ /* 0x000ff0000383ffff */
.L_x_58:
[----:B------:R-:W-:-:S13]  /*0990*/  ISETP.NE.AND P0, PT, R16, RZ, PT ;  /* 0x000000ff1000720c */ /* 0x000fda0003f05270 */
[----:B------:R-:W-:Y:S05]  /*09a0*/  @!P0 EXIT ;  /* 0x000000000000894d */ /* 0x000fea0003800000 */
[----:B------:R-:W-:-:S13]  /*09b0*/  ISETP.NE.AND P0, PT, R16, 0x1, PT ;  /* 0x000000011000780c */ /* 0x000fda0003f05270 */
[----:B------:R-:W-:Y:S05]  /*09c0*/  @!P0 BRA `(.L_x_68) ;  /* 0x0000000000bc8947 */ /* 0x000fea0003800000 */
[----:B----4-:R-:W1:Y:S01]  /*09d0*/  LDC.64 R4, c[0x0][0x3b0] ;  /* 0x0000ec00ff047b82 */ /* 0x010e620000000a00 */
[----:B------:R-:W2:Y:S07]  /*09e0*/  LDCU.64 UR4, c[0x0][0x3a0] ;  /* 0x00007400ff0477ac */ /* 0x000eae0008000a00 */
[----:B------:R-:W3:Y:S01]  /*09f0*/  LDC.64 R6, c[0x0][0x3a8] ;  /* 0x0000ea00ff067b82 */ /* 0x000ee20000000a00 */
[----:B------:R-:W-:-:S07]  /*0a00*/  HFMA2 R12, -RZ, RZ, 1.75, 0 ;  /* 0x3f000000ff0c7431 */ /* 0x000fce00000001ff */
[----:B------:R-:W4:Y:S01]  /*0a10*/  LDC R8, c[0x0][0x39c] ;  /* 0x0000e700ff087b82 */ /* 0x000f220000000800 */
[----:B-1----:R-:W-:-:S05]  /*0a20*/  IMAD.WIDE.U32 R4, R3, 0x4, R4 ;  /* 0x0000000403047825 */ /* 0x002fca00078e0004 */
[----:B------:R-:W5:Y:S01]  /*0a30*/  LDG.E R11, desc[UR8][R4.64] ;  /* 0x00000008040b7981 */ /* 0x000f62000c1e1900 */
[----:B---3--:R-:W-:-:S05]  /*0a40*/  IMAD.WIDE.U32 R6, R3, 0x4, R6 ;  /* 0x0000000403067825 */ /* 0x008fca00078e0006 */
[----:B------:R-:W3:Y:S01]  /*0a50*/  LDG.E R9, desc[UR8][R6.64] ;  /* 0x0000000806097981 */ /* 0x000ee2000c1e1900 */
[----:B------:R-:W-:Y:S01]  /*0a60*/  BSSY.RECONVERGENT B0, `(.L_x_69) ;  /* 0x0000010000007945 */ /* 0x000fe20003800200 */
[----:B-----5:R-:W-:-:S04]  /*0a70*/  FMUL R11, R0, R11 ;  /* 0x0000000b000b7220 */ /* 0x020fc80000400000 */
[----:B---3--:R-:W-:-:S04]  /*0a80*/  FFMA R9, R2, R9, R11 ;  /* 0x0000000902097223 */ /* 0x008fc8000000000b */
[----:B--2---:R-:W-:-:S04]  /*0a90*/  FADD R9, R9, UR4 ;  /* 0x0000000409097e21 */ /* 0x004fc80008000000 */
[----:B------:R-:W-:-:S05]  /*0aa0*/  FMUL R9, R9, UR5 ;  /* 0x0000000509097c20 */ /* 0x000fca0008400000 */
[----:B------:R-:W-:-:S05]  /*0ab0*/  LOP3.LUT R10, R12, 0x80000000, R9, 0xb8, !PT ;  /* 0x800000000c0a7812 */ /* 0x000fca00078eb809 */
[----:B------:R-:W-:-:S04]  /*0ac0*/  FADD.RZ R10, R9, R10 ;  /* 0x0000000a090a7221 */ /* 0x000fc8000000c000 */
[----:B------:R-:W4:Y:S02]  /*0ad0*/  F2I.TRUNC.NTZ R9, R10 ;  /* 0x0000000a00097305 */ /* 0x000f24000020f100 */
[----:B----4-:R-:W-:-:S04]  /*0ae0*/  ISETP.GE.AND P0, PT, R9, R8, PT ;  /* 0x000000080900720c */ /* 0x010fc80003f06270 */
[----:B------:R-:W-:-:S13]  /*0af0*/  ISETP.LT.OR P0, PT, R9, RZ, P0 ;  /* 0x000000ff0900720c */ /* 0x000fda0000701670 */
[----:B------:R-:W-:Y:S05]  /*0b00*/  @P0 BRA `(.L_x_70) ;  /* 0x0000000000140947 */ /* 0x000fea0003800000 */
[----:B------:R-:W1:Y:S01]  /*0b10*/  LDC.64 R10, c[0x0][0x390] ;  /* 0x0000e400ff0a7b82 */ /* 0x000e620000000a00 */
[----:B------:R-:W-:Y:S02]  /*0b20*/  IMAD R9, R3, R8, R9 ;  /* 0x0000000803097224 */ /* 0x000fe400078e0209 */
[----:B0-----:R-:W-:Y:S02]  /*0b30*/  IMAD.MOV.U32 R13, RZ, RZ, 0x1 ;  /* 0x00000001ff0d7424 */ /* 0x001fe400078e00ff */
[----:B-1----:R-:W-:-:S05]  /*0b40*/  IMAD.WIDE R10, R9, 0x4, R10 ;  /* 0x00000004090a7825 */ /* 0x002fca00078e020a */
[----:B------:R1:W-:Y:S02]  /*0b50*/  REDG.E.ADD.STRONG.GPU desc[UR8][R10.64], R13 ;  /* 0x0000000d0a00798e */ /* 0x0003e4000c12e108 */
.L_x_70:
[----:B------:R-:W-:Y:S05]  /*0b60*/  BSYNC.RECONVERGENT B0 ;  /* 0x0000000000007941 */ /* 0x000fea0003800200 */
.L_x_69:
[----:B------:R-:W2:Y:S04]  /*0b70*/  LDG.E R5, desc[UR8][R4.64+0x4] ;  /* 0x0000040804057981 */ /* 0x000ea8000c1e1900 */
[----:B------:R-:W3:Y:S01]  /*0b80*/  LDG.E R7, desc[UR8][R6.64+0x4] ;  /* 0x0000040806077981 */ /* 0x000ee2000c1e1900 */
[----:B------:R-:W-:Y:S01]  /*0b90*/  BSSY.RECONVERGENT B0, `(.L_x_71) ;  /* 0x0000011000007945 */ /* 0x000fe20003800200 */
[----:B--2---:R-:W-:-:S04]  /*0ba0*/  FMUL R9, R0, R5 ;  /* 0x0000000500097220 */ /* 0x004fc80000400000 */
[----:B---3--:R-:W-:-:S04]  /*0bb0*/  FFMA R9, R2, R7, R9 ;  /* 0x0000000702097223 */ /* 0x008fc80000000009 */
[----:B------:R-:W-:-:S04]  /*0bc0*/  FADD R9, R9, UR4 ;  /* 0x0000000409097e21 */ /* 0x000fc80008000000 */
[----:B------:R-:W-:-:S05]  /*0bd0*/  FMUL R9, R9, UR5 ;  /* 0x0000000509097c20 */ /* 0x000fca0008400000 */
[----:B-1----:R-:W-:-:S05]  /*0be0*/  LOP3.LUT R10, R12, 0x80000000, R9, 0xb8, !PT ;  /* 0x800000000c0a7812 */ /* 0x002fca00078eb809 */
[----:B------:R-:W-:-:S04]  /*0bf0*/  FADD.RZ R10, R9, R10 ;  /* 0x0000000a090a7221 */ /* 0x000fc8000000c000 */
[----:B------:R-:W1:Y:S02]  /*0c00*/  F2I.TRUNC.NTZ R9, R10 ;  /* 0x0000000a00097305 */ /* 0x000e64000020f100 */
[----:B-1----:R-:W-:-:S04]  /*0c10*/  ISETP.GE.AND P0, PT, R9, R8, PT ;  /* 0x000000080900720c */ /* 0x002fc80003f06270 */
[----:B------:R-:W-:-:S13]  /*0c20*/  ISETP.LT.OR P0, PT, R9, RZ, P0 ;  /* 0x000000ff0900720c */ /* 0x000fda0000701670 */
[----:B------:R-:W-:Y:S05]  /*0c30*/  @P0 BRA `(.L_x_72) ;  /* 0x0000000000180947 */ /* 0x000fea0003800000 */
[----:B------:R-:W1:Y:S01]  /*0c40*/  LDC.64 R4, c[0x0][0x390] ;  /* 0x0000e400ff047b82 */ /* 0x000e620000000a00 */
[----:B------:R-:W-:-:S05]  /*0c50*/  IMAD R8, R3, R8, R8 ;  /* 0x0000000803087224 */ /* 0x000fca00078e0208 */
[----:B------:R-:W-:Y:S02]  /*0c60*/  IADD3 R7, PT, PT, R9, R8, RZ ;  /* 0x0000000809077210 */ /* 0x000fe40007ffe0ff */
[----:B------:R-:W-:-:S03]  /*0c70*/  MOV R9, 0x1 ;  /* 0x0000000100097802 */ /* 0x000fc60000000f00 */
[----:B-1----:R-:W-:-:S05]  /*0c80*/  IMAD.WIDE R4, R7, 0x4, R4 ;  /* 0x0000000407047825 */ /* 0x002fca00078e0204 */
[----:B------:R1:W-:Y:S02]  /*0c90*/  REDG.E.ADD.STRONG.GPU desc[UR8][R4.64], R9 ;  /* 0x000000090400798e */ /* 0x0003e4000c12e108 */
.L_x_72:
[----:B------:R-:W-:Y:S05]  /*0ca0*/  BSYNC.RECONVERGENT B0 ;  /* 0x0000000000007941 */ /* 0x000fea0003800200 */
.L_x_71:
[----:B------:R-:W-:-:S07]  /*0cb0*/  VIADD R3, R3, 0x2 ;  /* 0x0000000203037836 */ /* 0x000fce0000000000 */
.L_x_68:
[----:B-1--4-:R-:W1:Y:S02]  /*0cc0*/  LDC R4, c[0x0][0x398] ;  /* 0x0000e600ff047b82 */ /* 0x012e640000000800 */
[----:B-1----:R-:W-:-:S04]  /*0cd0*/  LOP3.LUT R4, R4, 0x1, RZ, 0xc0, !PT ;  /* 0x0000000104047812 */ /* 0x002fc800078ec0ff */
[----:B------:R-:W-:-:S13]  /*0ce0*/  ISETP.NE.U32.AND P0, PT, R4, 0x1, PT ;  /* 0x000000010400780c */ /* 0x000fda0003f05070 */
[----:B------:R-:W-:Y:S05]  /*0cf0*/  @P0 EXIT ;  /* 0x000000000000094d */ /* 0x000fea0003800000 */
[----:B------:R-:W1:Y:S01]  /*0d00*/  LDC.64 R6, c[0x0][0x3b0] ;  /* 0x0000ec00ff067b82 */ /* 0x000e620000000a00 */
[----:B------:R-:W2:Y:S07]  /*0d10*/  LDCU.64 UR4, c[0x0][0x3a0] ;  /* 0x00007400ff0477ac */ /* 0x000eae0008000a00 */
[----:B------:R-:W3:Y:S01]  /*0d20*/  LDC.64 R4, c[0x0][0x3a8] ;  /* 0x0000ea00ff047b82 */ /* 0x000ee20000000a00 */
[----:B-1----:R-:W-:-:S06]  /*0d30*/  IMAD.WIDE.U32 R6, R3, 0x4, R6 ;  /* 0x0000000403067825 */ /* 0x002fcc00078e0006 */
[----:B------:R-:W4:Y:S01]  /*0d40*/  LDG.E R7, desc[UR8][R6.64] ;  /* 0x0000000806077981 */ /* 0x000f22000c1e1900 */
[----:B---3--:R-:W-:-:S06]  /*0d50*/  IMAD.WIDE.U32 R4, R3, 0x4, R4 ;  /* 0x0000000403047825 */ /* 0x008fcc00078e0004 */
[----:B------:R-:W3:Y:S01]  /*0d60*/  LDG.E R5, desc[UR8][R4.64] ;  /* 0x0000000804057981 */ /* 0x000ee2000c1e1900 */
[----:B----4-:R-:W-:Y:S01]  /*0d70*/  FMUL R9, R0, R7 ;  /* 0x0000000700097220 */ /* 0x010fe20000400000 */
[----:B------:R-:W-:-:S03]  /*0d80*/  HFMA2 R0, -RZ, RZ, 1.75, 0 ;  /* 0x3f000000ff007431 */ /* 0x000fc600000001ff */
[----:B---3--:R-:W-:-:S04]  /*0d90*/  FFMA R9, R2, R5, R9 ;  /* 0x0000000502097223 */ /* 0x008fc80000000009 */
[----:B--2---:R-:W-:Y:S01]  /*0da0*/  FADD R9, R9, UR4 ;  /* 0x0000000409097e21 */ /* 0x004fe20008000000 */
[----:B------:R-:W1:Y:S03]  /*0db0*/  LDCU UR4, c[0x0][0x39c] ;  /* 0x00007380ff0477ac */ /* 0x000e660008000800 */
[----:B------:R-:W-:-:S05]  /*0dc0*/  FMUL R9, R9, UR5 ;  /* 0x0000000509097c20 */ /* 0x000fca0008400000 */
[----:B------:R-:W-:-:S05]  /*0dd0*/  LOP3.LUT R0, R0, 0x80000000, R9, 0xb8, !PT ;  /* 0x8000000000007812 */ /* 0x000fca00078eb809 */
[----:B------:R-:W-:-:S06]  /*0de0*/  FADD.RZ R0, R9, R0 ;  /* 0x0000000009007221 */ /* 0x000fcc000000c000 */
[----:B------:R-:W1:Y:S02]  /*0df0*/  F2I.TRUNC.NTZ R0, R0 ;  /* 0x0000000000007305 */ /* 0x000e64000020f100 */
[----:B-1----:R-:W-:-:S04]  /*0e00*/  ISETP.GE.AND P0, PT, R0, UR4, PT ;  /* 0x0000000400007c0c */ /* 0x002fc8000bf06270 */
[----:B------:R-:W-:-:S13]  /*0e10*/  ISETP.LT.OR P0, PT, R0, RZ, P0 ;  /* 0x000000ff0000720c */ /* 0x000fda0000701670 */
[----:B------:R-:W-:Y:S05]  /*0e20*/  @P0 EXIT ;  /* 0x000000000000094d */ /* 0x000fea0003800000 */
[----:B------:R-:W1:Y:S01]  /*0e30*/  LDC.64 R4, c[0x0][0x390] ;  /* 0x0000e400ff047b82 */ /* 0x000e620000000a00 */
[----:B------:R-:W-:Y:S01]  /*0e40*/  IMAD R3, R3, UR4, R0 ;  /* 0x0000000403037c24 */ /* 0x000fe2000f8e0200 */
[----:B------:R-:W-:-:S03]  /*0e50*/  MOV R7, 0x1 ;  /* 0x0000000100077802 */ /* 0x000fc60000000f00 */
[----:B-1----:R-:W-:-:S05]  /*0e60*/  IMAD.WIDE R2, R3, 0x4, R4 ;  /* 0x0000000403027825 */ /* 0x002fca00078e0204 */
[----:B------:R-:W-:Y:S01]  /*0e70*/  REDG.E.ADD.STRONG.GPU desc[UR8][R2.64], R7 ;  /* 0x000000070200798e */ /* 0x000fe2000c12e108 */
[----:B------:R-:W-:Y:S05]  /*0e80*/  EXIT ;  /* 0x000000000000794d */ /* 0x000fea0003800000 */
.L_x_73:
        /* <DEDUP_REMOVED lines=15> */
.L_x_75:


//--------------------- .nv.shared._Z19hough_kernel_sharedPKhiiPjiiffPKfS3_ --------------------------
	.section	.nv.shared._Z19hough_kernel_sharedPKhiiPjiiffPKfS3_,"aw",@nobits
	.sectionflags	@""
	.align	16
	.zero		1024


//--------------------- .nv.shared.reserved.0     --------------------------
	.section	.nv.shared.reserved.0,"aw",@nobits
	.weak		__nv_reservedSMEM_offset_0_alias
	.size		__nv_reservedSMEM_offset_0_alias, 0, 64
	.other		__nv_reservedSMEM_offset_0_alias,@"STO_CUDA_RESERVED_SHARED STV_DEFAULT"
__nv_reservedSMEM_offset_0_alias:
	.zero		0
	.zero		64


//--------------------- .nv.shared._Z19hough_kernel_globalPKhiiPjiiffPKfS3_ --------------------------
	.section	.nv.shared._Z19hough_kernel_globalPKhiiPjiiffPKfS3_,"aw",@nobits
	.sectionflags	@""
	.align	16
	.zero		1024


//--------------------- .nv.constant0._Z19hough_kernel_sharedPKhiiPjiiffPKfS3_ --------------------------
	.section	.nv.constant0._Z19hough_kernel_sharedPKhiiPjiiffPKfS3_,"a",@progbits
	.sectionflags	@""
	.align	4
.nv.constant0._Z19hough_kernel_sharedPKhiiPjiiffPKfS3_:
	.zero		952


//--------------------- .nv.constant0._Z19hough_kernel_globalPKhiiPjiiffPKfS3_ --------------------------
	.section	.nv.constant0._Z19hough_kernel_globalPKhiiPjiiffPKfS3_,"a",@progbits
	.sectionflags	@""
	.align	4
.nv.constant0._Z19hough_kernel_globalPKhiiPjiiffPKfS3_:
	.zero		952


//--------------------- SYMBOLS --------------------------

	.type		.nv.reservedSmem.offset0,@object
	.size		.nv.reservedSmem.offset0,0x4
	.type		.nv.reservedSmem.cap,@object
	.size		.nv.reservedSmem.cap,0x4
